	.target	sm_100a

	.elftype	@"ET_EXEC"


//--------------------- .note.nv.tkinfo           --------------------------
	.section	.note.nv.tkinfo,"",@"SHT_NOTE"
	.sectionflags	@"SHF_NOTE_NV_TKINFO"
	.tkinfo
        /*0018*/ 	.word	0x00000002
        /*0030*/ 	.string	""
        /*0030*/ 	.string	"ptxas"
        /*0030*/ 	.string	"Cuda compilation tools, release 13.0, V13.0.88"
        /*0030*/ 	.string	"Build cuda_13.0.r13.0/compiler.36424714_0"
        /*0030*/ 	.string	"-arch sm_100a -m 64 "



//--------------------- .note.nv.cuinfo           --------------------------
	.section	.note.nv.cuinfo,"",@"SHT_NOTE"
	.sectionflags	@"SHF_NOTE_NV_CUINFO"
        /*0018*/ 	.short	0x0002
        /*001a*/ 	.short	0x0064
        /*001c*/ 	.short	0x0082
	.zero		2


//--------------------- .nv.info                  --------------------------
	.section	.nv.info,"",@"SHT_CUDA_INFO"
	.align	4


	//----- nvinfo : EIATTR_REGCOUNT
	.align		4
        /*0000*/ 	.byte	0x04, 0x2f
        /*0002*/ 	.short	(.L_19 - .L_18)
	.align		4
.L_18:
        /*0004*/ 	.word	index@(_ZN7cutlass13device_kernelINS_4gemm6kernel13GemmUniversalIN4cute5tupleIJiiiiEEENS1_10collective13CollectiveMmaINS1_35MainloopSm100TmaUmmaWarpSpecializedILi2ELi2ELi4ENS5_IJNS4_1CILi1EEESB_SB_EEEEENS5_IJNSA_ILi64EEENSA_ILi128EEESF_EEENS_10tfloat32_tENS5_IJlSB_lEEESH_SI_NS4_8TiledMMAINS4_8MMA_AtomIJNS4_17SM100_MMA_TF32_SSISH_SH_fLi64ELi128ELNS4_4UMMA5MajorE0ELSN_0ELNSM_7ScaleInE0ELSO_0EEEEEENS4_6LayoutISC_NS5_IJNSA_ILi0EEESS_SS_EEEEENS5_IJNS4_10UnderscoreESV_SV_EEEEENS4_13SM90_TMA_LOADENS4_14ComposedLayoutINS4_7SwizzleILi3ELi4ELi3EEENS4_18smem_ptr_flag_bitsILi32EEENSR_INS5_IJNSA_ILi8EEENSA_ILi32EEEEEENS5_IJS15_SB_EEEEEEEvNS4_8identityESY_S19_vS1A_EENS_8epilogue10collective18CollectiveEpilogueINS1C_23Sm100TmaWarpSpecializedILi4ELi2ELi16ELb1ELb0EEEJSG_NS5_IJNSR_ISE_SB_EENSR_IS15_SB_EEEEESH_SI_SH_SI_NS1C_6fusion15FusionCallbacksIS1G_NS1K_17LinearCombinationISH_fSH_fLNS_15FloatRoundStyleE2EEESG_S1J_JEEENS4_5SM1004TMEM4LOAD26SM100_TMEM_LOAD_16dp128b8xESY_S19_NS4_17SM75_U32x4_LDSM_NENS4_14SM90_TMA_STOREES19_NS4_17SM90_U32x4_STSM_NENS4_39AutoVectorizingCopyWithAssumedAlignmentILi128EEEEEEvvEEEEvNT_6ParamsE)
        /*0008*/ 	.word	0x0000005e


	//----- nvinfo : EIATTR_FRAME_SIZE
	.align		4
.L_19:
        /*000c*/ 	.byte	0x04, 0x11
        /*000e*/ 	.short	(.L_21 - .L_20)
	.align		4
.L_20:
        /*0010*/ 	.word	index@($__internal_2_$__cuda_sm10x_tcgen05_guardrail_trap_unallocated_columns_being_dealloced)
        /*0014*/ 	.word	0x00000000


	//----- nvinfo : EIATTR_FRAME_SIZE
	.align		4
.L_21:
        /*0018*/ 	.byte	0x04, 0x11
        /*001a*/ 	.short	(.L_23 - .L_22)
	.align		4
.L_22:
        /*001c*/ 	.word	index@($__internal_1_$__cuda_sm10x_tcgen05_guardrail_trap_phase_invalid_during_alloc)
        /*0020*/ 	.word	0x00000000


	//----- nvinfo : EIATTR_FRAME_SIZE
	.align		4
.L_23:
        /*0024*/ 	.byte	0x04, 0x11
        /*0026*/ 	.short	(.L_25 - .L_24)
	.align		4
.L_24:
        /*0028*/ 	.word	index@($__internal_0_$__cuda_sm10x_tcgen05_guardrail_trap_col_being_dealloced_not_returned_by_alloc)
        /*002c*/ 	.word	0x00000000


	//----- nvinfo : EIATTR_FRAME_SIZE
	.align		4
.L_25:
        /*0030*/ 	.byte	0x04, 0x11
        /*0032*/ 	.short	(.L_27 - .L_26)
	.align		4
.L_26:
        /*0034*/ 	.word	index@(_ZN7cutlass13device_kernelINS_4gemm6kernel13GemmUniversalIN4cute5tupleIJiiiiEEENS1_10collective13CollectiveMmaINS1_35MainloopSm100TmaUmmaWarpSpecializedILi2ELi2ELi4ENS5_IJNS4_1CILi1EEESB_SB_EEEEENS5_IJNSA_ILi64EEENSA_ILi128EEESF_EEENS_10tfloat32_tENS5_IJlSB_lEEESH_SI_NS4_8TiledMMAINS4_8MMA_AtomIJNS4_17SM100_MMA_TF32_SSISH_SH_fLi64ELi128ELNS4_4UMMA5MajorE0ELSN_0ELNSM_7ScaleInE0ELSO_0EEEEEENS4_6LayoutISC_NS5_IJNSA_ILi0EEESS_SS_EEEEENS5_IJNS4_10UnderscoreESV_SV_EEEEENS4_13SM90_TMA_LOADENS4_14ComposedLayoutINS4_7SwizzleILi3ELi4ELi3EEENS4_18smem_ptr_flag_bitsILi32EEENSR_INS5_IJNSA_ILi8EEENSA_ILi32EEEEEENS5_IJS15_SB_EEEEEEEvNS4_8identityESY_S19_vS1A_EENS_8epilogue10collective18CollectiveEpilogueINS1C_23Sm100TmaWarpSpecializedILi4ELi2ELi16ELb1ELb0EEEJSG_NS5_IJNSR_ISE_SB_EENSR_IS15_SB_EEEEESH_SI_SH_SI_NS1C_6fusion15FusionCallbacksIS1G_NS1K_17LinearCombinationISH_fSH_fLNS_15FloatRoundStyleE2EEESG_S1J_JEEENS4_5SM1004TMEM4LOAD26SM100_TMEM_LOAD_16dp128b8xESY_S19_NS4_17SM75_U32x4_LDSM_NENS4_14SM90_TMA_STOREES19_NS4_17SM90_U32x4_STSM_NENS4_39AutoVectorizingCopyWithAssumedAlignmentILi128EEEEEEvvEEEEvNT_6ParamsE)
        /*0038*/ 	.word	0x00000000


	//----- nvinfo : EIATTR_MIN_STACK_SIZE
	.align		4
.L_27:
        /*003c*/ 	.byte	0x04, 0x12
        /*003e*/ 	.short	(.L_29 - .L_28)
	.align		4
.L_28:
        /*0040*/ 	.word	index@(_ZN7cutlass13device_kernelINS_4gemm6kernel13GemmUniversalIN4cute5tupleIJiiiiEEENS1_10collective13CollectiveMmaINS1_35MainloopSm100TmaUmmaWarpSpecializedILi2ELi2ELi4ENS5_IJNS4_1CILi1EEESB_SB_EEEEENS5_IJNSA_ILi64EEENSA_ILi128EEESF_EEENS_10tfloat32_tENS5_IJlSB_lEEESH_SI_NS4_8TiledMMAINS4_8MMA_AtomIJNS4_17SM100_MMA_TF32_SSISH_SH_fLi64ELi128ELNS4_4UMMA5MajorE0ELSN_0ELNSM_7ScaleInE0ELSO_0EEEEEENS4_6LayoutISC_NS5_IJNSA_ILi0EEESS_SS_EEEEENS5_IJNS4_10UnderscoreESV_SV_EEEEENS4_13SM90_TMA_LOADENS4_14ComposedLayoutINS4_7SwizzleILi3ELi4ELi3EEENS4_18smem_ptr_flag_bitsILi32EEENSR_INS5_IJNSA_ILi8EEENSA_ILi32EEEEEENS5_IJS15_SB_EEEEEEEvNS4_8identityESY_S19_vS1A_EENS_8epilogue10collective18CollectiveEpilogueINS1C_23Sm100TmaWarpSpecializedILi4ELi2ELi16ELb1ELb0EEEJSG_NS5_IJNSR_ISE_SB_EENSR_IS15_SB_EEEEESH_SI_SH_SI_NS1C_6fusion15FusionCallbacksIS1G_NS1K_17LinearCombinationISH_fSH_fLNS_15FloatRoundStyleE2EEESG_S1J_JEEENS4_5SM1004TMEM4LOAD26SM100_TMEM_LOAD_16dp128b8xESY_S19_NS4_17SM75_U32x4_LDSM_NENS4_14SM90_TMA_STOREES19_NS4_17SM90_U32x4_STSM_NENS4_39AutoVectorizingCopyWithAssumedAlignmentILi128EEEEEEvvEEEEvNT_6ParamsE)
        /*0044*/ 	.word	0x00000000
.L_29:


//--------------------- .nv.compat                --------------------------
	.section	.nv.compat,"",@"SHT_CUDA_COMPAT_INFO"
	.align	4
        /*0000*/ 	.byte	0x02, 0x09, 0x01, 0x00, 0x02, 0x02, 0x02, 0x00, 0x02, 0x05, 0x05, 0x00, 0x03, 0x07, 0x01, 0x01
        /*0010*/ 	.byte	0x02, 0x03, 0x01, 0x00, 0x02, 0x06, 0x01, 0x00, 0x04, 0x0b, 0x08, 0x00, 0x09, 0x00, 0x00, 0x00
        /*0020*/ 	.byte	0x00, 0x00, 0x00, 0x00


//--------------------- .nv.info._ZN7cutlass13device_kernelINS_4gemm6kernel13GemmUniversalIN4cute5tupleIJiiiiEEENS1_10collective13CollectiveMmaINS1_35MainloopSm100TmaUmmaWarpSpecializedILi2ELi2ELi4ENS5_IJNS4_1CILi1EEESB_SB_EEEEENS5_IJNSA_ILi64EEENSA_ILi128EEESF_EEENS_10tfloat32_tENS5_IJlSB_lEEESH_SI_NS4_8TiledMMAINS4_8MMA_AtomIJNS4_17SM100_MMA_TF32_SSISH_SH_fLi64ELi128ELNS4_4UMMA5MajorE0ELSN_0ELNSM_7ScaleInE0ELSO_0EEEEEENS4_6LayoutISC_NS5_IJNSA_ILi0EEESS_SS_EEEEENS5_IJNS4_10UnderscoreESV_SV_EEEEENS4_13SM90_TMA_LOADENS4_14ComposedLayoutINS4_7SwizzleILi3ELi4ELi3EEENS4_18smem_ptr_flag_bitsILi32EEENSR_INS5_IJNSA_ILi8EEENSA_ILi32EEEEEENS5_IJS15_SB_EEEEEEEvNS4_8identityESY_S19_vS1A_EENS_8epilogue10collective18CollectiveEpilogueINS1C_23Sm100TmaWarpSpecializedILi4ELi2ELi16ELb1ELb0EEEJSG_NS5_IJNSR_ISE_SB_EENSR_IS15_SB_EEEEESH_SI_SH_SI_NS1C_6fusion15FusionCallbacksIS1G_NS1K_17LinearCombinationISH_fSH_fLNS_15FloatRoundStyleE2EEESG_S1J_JEEENS4_5SM1004TMEM4LOAD26SM100_TMEM_LOAD_16dp128b8xESY_S19_NS4_17SM75_U32x4_LDSM_NENS4_14SM90_TMA_STOREES19_NS4_17SM90_U32x4_STSM_NENS4_39AutoVectorizingCopyWithAssumedAlignmentILi128EEEEEEvvEEEEvNT_6ParamsE --------------------------
	.section	.nv.info._ZN7cutlass13device_kernelINS_4gemm6kernel13GemmUniversalIN4cute5tupleIJiiiiEEENS1_10collective13CollectiveMmaINS1_35MainloopSm100TmaUmmaWarpSpecializedILi2ELi2ELi4ENS5_IJNS4_1CILi1EEESB_SB_EEEEENS5_IJNSA_ILi64EEENSA_ILi128EEESF_EEENS_10tfloat32_tENS5_IJlSB_lEEESH_SI_NS4_8TiledMMAINS4_8MMA_AtomIJNS4_17SM100_MMA_TF32_SSISH_SH_fLi64ELi128ELNS4_4UMMA5MajorE0ELSN_0ELNSM_7ScaleInE0ELSO_0EEEEEENS4_6LayoutISC_NS5_IJNSA_ILi0EEESS_SS_EEEEENS5_IJNS4_10UnderscoreESV_SV_EEEEENS4_13SM90_TMA_LOADENS4_14ComposedLayoutINS4_7SwizzleILi3ELi4ELi3EEENS4_18smem_ptr_flag_bitsILi32EEENSR_INS5_IJNSA_ILi8EEENSA_ILi32EEEEEENS5_IJS15_SB_EEEEEEEvNS4_8identityESY_S19_vS1A_EENS_8epilogue10collective18CollectiveEpilogueINS1C_23Sm100TmaWarpSpecializedILi4ELi2ELi16ELb1ELb0EEEJSG_NS5_IJNSR_ISE_SB_EENSR_IS15_SB_EEEEESH_SI_SH_SI_NS1C_6fusion15FusionCallbacksIS1G_NS1K_17LinearCombinationISH_fSH_fLNS_15FloatRoundStyleE2EEESG_S1J_JEEENS4_5SM1004TMEM4LOAD26SM100_TMEM_LOAD_16dp128b8xESY_S19_NS4_17SM75_U32x4_LDSM_NENS4_14SM90_TMA_STOREES19_NS4_17SM90_U32x4_STSM_NENS4_39AutoVectorizingCopyWithAssumedAlignmentILi128EEEEEEvvEEEEvNT_6ParamsE,"",@"SHT_CUDA_INFO"
	.sectionflags	@""
	.align	4


	//----- nvinfo : EIATTR_CUDA_API_VERSION
	.align		4
        /*0000*/ 	.byte	0x04, 0x37
        /*0002*/ 	.short	(.L_31 - .L_30)
.L_30:
        /*0004*/ 	.word	0x00000082


	//----- nvinfo : EIATTR_KPARAM_INFO
	.align		4
.L_31:
        /*0008*/ 	.byte	0x04, 0x17
        /*000a*/ 	.short	(.L_33 - .L_32)
.L_32:
        /*000c*/ 	.word	0x00000000
        /*0010*/ 	.short	0x0000
        /*0012*/ 	.short	0x0000
        /*0014*/ 	.byte	0x00, 0xf0, 0x01, 0x20


	//----- nvinfo : EIATTR_AT_ENTRY_FRAGMENTS
	.align		4
.L_33:
        /*0018*/ 	.byte	0x04, 0x4f
        /*001a*/ 	.short	(.L_35 - .L_34)


	//   ....[0]....
.L_34:
        /*001c*/ 	.word	0x00000006


	//----- nvinfo : EIATTR_RESERVED_SMEM_USED
	.align		4
.L_35:
        /*0020*/ 	.byte	0x01, 0x41
	.zero		2


	//----- nvinfo : EIATTR_SPARSE_MMA_MASK
	.align		4
        /*0024*/ 	.byte	0x03, 0x50
        /*0026*/ 	.short	0x0000


	//----- nvinfo : EIATTR_TCGEN05_1CTA_USED
	.align		4
        /*0028*/ 	.byte	0x01, 0x51
	.zero		2


	//----- nvinfo : EIATTR_MAXREG_COUNT
	.align		4
        /*002c*/ 	.byte	0x03, 0x1b
        /*002e*/ 	.short	0x00ff


	//----- nvinfo : EIATTR_NUM_BARRIERS
	.align		4
        /*0030*/ 	.byte	0x02, 0x4c
        /*0032*/ 	.byte	0x07
	.zero		1


	//----- nvinfo : EIATTR_EXTERNS
	.align		4
        /*0034*/ 	.byte	0x04, 0x0f
        /*0036*/ 	.short	(.L_37 - .L_36)


	//   ....[0]....
	.align		4
.L_36:
        /*0038*/ 	.word	index@(__assertfail)


	//----- nvinfo : EIATTR_MERCURY_ISA_VERSION
	.align		4
.L_37:
        /*003c*/ 	.byte	0x03, 0x5f
        /*003e*/ 	.short	0x0101


	//----- nvinfo : EIATTR_INT_WARP_WIDE_INSTR_OFFSETS
	.align		4
        /*0040*/ 	.byte	0x04, 0x31
        /*0042*/ 	.short	(.L_39 - .L_38)


	//   ....[0]....
.L_38:
        /*0044*/ 	.word	0x00002240


	//   ....[1]....
        /*0048*/ 	.word	0x00004070


	//   ....[2]....
        /*004c*/ 	.word	0x000040a0


	//   ....[3]....
        /*0050*/ 	.word	0x000040c0


	//   ....[4]....
        /*0054*/ 	.word	0x000049f0


	//   ....[5]....
        /*0058*/ 	.word	0x00004a50


	//   ....[6]....
        /*005c*/ 	.word	0x00004b40


	//   ....[7]....
        /*0060*/ 	.word	0x00004bb0


	//   ....[8]....
        /*0064*/ 	.word	0x00004cc0


	//   ....[9]....
        /*0068*/ 	.word	0x00004d50


	//   ....[10]....
        /*006c*/ 	.word	0x00004f20


	//   ....[11]....
        /*0070*/ 	.word	0x00004fd0


	//----- nvinfo : EIATTR_COOP_GROUP_MASK_REGIDS
	.align		4
.L_39:
        /*0074*/ 	.byte	0x04, 0x29
        /*0076*/ 	.short	(.L_41 - .L_40)


	//   ....[0]....
.L_40:
        /*0078*/ 	.word	0xffffffff


	//   ....[1]....
        /*007c*/ 	.word	0xffffffff


	//   ....[2]....
        /*0080*/ 	.word	0xffffffff


	//   ....[3]....
        /*0084*/ 	.word	0xffffffff


	//   ....[4]....
        /*0088*/ 	.word	0xffffffff


	//   ....[5]....
        /*008c*/ 	.word	0xffffffff


	//   ....[6]....
        /*0090*/ 	.word	0xffffffff


	//   ....[7]....
        /*0094*/ 	.word	0xffffffff


	//   ....[8]....
        /*0098*/ 	.word	0xffffffff


	//   ....[9]....
        /*009c*/ 	.word	0xffffffff


	//   ....[10]....
        /*00a0*/ 	.word	0xffffffff


	//   ....[11]....
        /*00a4*/ 	.word	0xffffffff


	//   ....[12]....
        /*00a8*/ 	.word	0xffffffff


	//----- nvinfo : EIATTR_COOP_GROUP_INSTR_OFFSETS
	.align		4
.L_41:
        /*00ac*/ 	.byte	0x04, 0x28
        /*00ae*/ 	.short	(.L_43 - .L_42)


	//   ....[0]....
.L_42:
        /*00b0*/ 	.word	0x00000090


	//   ....[1]....
        /*00b4*/ 	.word	0x000004d0


	//   ....[2]....
        /*00b8*/ 	.word	0x00000600


	//   ....[3]....
        /*00bc*/ 	.word	0x000007a0


	//   ....[4]....
        /*00c0*/ 	.word	0x000008a0


	//   ....[5]....
        /*00c4*/ 	.word	0x00000a10


	//   ....[6]....
        /*00c8*/ 	.word	0x00000bb0


	//   ....[7]....
        /*00cc*/ 	.word	0x00002120


	//   ....[8]....
        /*00d0*/ 	.word	0x00002de0


	//   ....[9]....
        /*00d4*/ 	.word	0x00002ff0


	//   ....[10]....
        /*00d8*/ 	.word	0x00003020


	//   ....[11]....
        /*00dc*/ 	.word	0x00003f40


	//   ....[12]....
        /*00e0*/ 	.word	0x00004180


	//----- nvinfo : EIATTR_VRC_CTA_INIT_COUNT
	.align		4
.L_43:
        /*00e4*/ 	.byte	0x02, 0x4a
        /*00e6*/ 	.byte	0x80
	.zero		1


	//----- nvinfo : EIATTR_SYSCALL_OFFSETS
	.align		4
        /*00e8*/ 	.byte	0x04, 0x46
        /*00ea*/ 	.short	(.L_45 - .L_44)


	//   ....[0]....
.L_44:
        /*00ec*/ 	.word	0x00005b40


	//   ....[1]....
        /*00f0*/ 	.word	0x00005c30


	//   ....[2]....
        /*00f4*/ 	.word	0x00006460


	//   ....[3]....
        /*00f8*/ 	.word	0x00006e20


	//   ....[4]....
        /*00fc*/ 	.word	0x00007780


	//   ....[5]....
        /*0100*/ 	.word	0x000080e0


	//----- nvinfo : EIATTR_MBARRIER_INSTR_OFFSETS
	.align		4
.L_45:
        /*0104*/ 	.byte	0x04, 0x39
        /*0106*/ 	.short	(.L_47 - .L_46)


	//   ....[0]....
.L_46:
        /*0108*/ 	.word	0x000005b0
        /*010c*/ 	.word	0x000000ff
        /*0110*/ 	.word	0x00000000
        /*0114*/ 	.short	0x0100
        /*0116*/ 	.byte	0x04
	.zero		1


	//   ....[1]....
        /*0118*/ 	.word	0x000005c0
        /*011c*/ 	.word	0x000000ff
        /*0120*/ 	.word	0x00000010
        /*0124*/ 	.short	0x0100
        /*0126*/ 	.byte	0x04
	.zero		1


	//   ....[2]....
        /*0128*/ 	.word	0x000005d0
        /*012c*/ 	.word	0x000000ff
        /*0130*/ 	.word	0x00000008
        /*0134*/ 	.short	0x0100
        /*0136*/ 	.byte	0x04
	.zero		1


	//   ....[3]....
        /*0138*/ 	.word	0x000005e0
        /*013c*/ 	.word	0x000000ff
        /*0140*/ 	.word	0x00000018
        /*0144*/ 	.short	0x0100
        /*0146*/ 	.byte	0x04
	.zero		1


	//   ....[4]....
        /*0148*/ 	.word	0x00000710
        /*014c*/ 	.word	0x000000ff
        /*0150*/ 	.word	0x00000020
        /*0154*/ 	.short	0x0100
        /*0156*/ 	.byte	0x04
	.zero		1


	//   ....[5]....
        /*0158*/ 	.word	0x00000720
        /*015c*/ 	.word	0x000000ff
        /*0160*/ 	.word	0x00000040
        /*0164*/ 	.short	0x0100
        /*0166*/ 	.byte	0x04
	.zero		1


	//   ....[6]....
        /*0168*/ 	.word	0x00000730
        /*016c*/ 	.word	0x000000ff
        /*0170*/ 	.word	0x00000028
        /*0174*/ 	.short	0x0100
        /*0176*/ 	.byte	0x04
	.zero		1


	//   ....[7]....
        /*0178*/ 	.word	0x00000740
        /*017c*/ 	.word	0x000000ff
        /*0180*/ 	.word	0x00000048
        /*0184*/ 	.short	0x0100
        /*0186*/ 	.byte	0x04
	.zero		1


	//   ....[8]....
        /*0188*/ 	.word	0x00000750
        /*018c*/ 	.word	0x000000ff
        /*0190*/ 	.word	0x00000030
        /*0194*/ 	.short	0x0100
        /*0196*/ 	.byte	0x04
	.zero		1


	//   ....[9]....
        /*0198*/ 	.word	0x00000760
        /*019c*/ 	.word	0x000000ff
        /*01a0*/ 	.word	0x00000050
        /*01a4*/ 	.short	0x0100
        /*01a6*/ 	.byte	0x04
	.zero		1


	//   ....[10]....
        /*01a8*/ 	.word	0x00000770
        /*01ac*/ 	.word	0x000000ff
        /*01b0*/ 	.word	0x00000038
        /*01b4*/ 	.short	0x0100
        /*01b6*/ 	.byte	0x04
	.zero		1


	//   ....[11]....
        /*01b8*/ 	.word	0x00000780
        /*01bc*/ 	.word	0x000000ff
        /*01c0*/ 	.word	0x00000058
        /*01c4*/ 	.short	0x0100
        /*01c6*/ 	.byte	0x04
	.zero		1


	//   ....[12]....
        /*01c8*/ 	.word	0x00000870
        /*01cc*/ 	.word	0x000000ff
        /*01d0*/ 	.word	0x00000060
        /*01d4*/ 	.short	0x0100
        /*01d6*/ 	.byte	0x06
	.zero		1


	//   ....[13]....
        /*01d8*/ 	.word	0x00000880
        /*01dc*/ 	.word	0x000000ff
        /*01e0*/ 	.word	0x00000068
        /*01e4*/ 	.short	0x0100
        /*01e6*/ 	.byte	0x06
	.zero		1


	//   ....[14]....
        /*01e8*/ 	.word	0x000009c0
        /*01ec*/ 	.word	0x000000ff
        /*01f0*/ 	.word	0x00000070
        /*01f4*/ 	.short	0x0100
        /*01f6*/ 	.byte	0x06
	.zero		1


	//   ....[15]....
        /*01f8*/ 	.word	0x000009d0
        /*01fc*/ 	.word	0x000000ff
        /*0200*/ 	.word	0x00000080
        /*0204*/ 	.short	0x0100
        /*0206*/ 	.byte	0x06
	.zero		1


	//   ....[16]....
        /*0208*/ 	.word	0x000009e0
        /*020c*/ 	.word	0x000000ff
        /*0210*/ 	.word	0x00000078
        /*0214*/ 	.short	0x0100
        /*0216*/ 	.byte	0x06
	.zero		1


	//   ....[17]....
        /*0218*/ 	.word	0x000009f0
        /*021c*/ 	.word	0x000000ff
        /*0220*/ 	.word	0x00000088
        /*0224*/ 	.short	0x0100
        /*0226*/ 	.byte	0x06
	.zero		1


	//   ....[18]....
        /*0228*/ 	.word	0x00000b20
        /*022c*/ 	.word	0x000000ff
        /*0230*/ 	.word	0x00000090
        /*0234*/ 	.short	0x0100
        /*0236*/ 	.byte	0x04
	.zero		1


	//   ....[19]....
        /*0238*/ 	.word	0x00000b30
        /*023c*/ 	.word	0x000000ff
        /*0240*/ 	.word	0x000000b0
        /*0244*/ 	.short	0x0100
        /*0246*/ 	.byte	0x04
	.zero		1


	//   ....[20]....
        /*0248*/ 	.word	0x00000b40
        /*024c*/ 	.word	0x000000ff
        /*0250*/ 	.word	0x00000098
        /*0254*/ 	.short	0x0100
        /*0256*/ 	.byte	0x04
	.zero		1


	//   ....[21]....
        /*0258*/ 	.word	0x00000b50
        /*025c*/ 	.word	0x000000ff
        /*0260*/ 	.word	0x000000b8
        /*0264*/ 	.short	0x0100
        /*0266*/ 	.byte	0x04
	.zero		1


	//   ....[22]....
        /*0268*/ 	.word	0x00000b60
        /*026c*/ 	.word	0x000000ff
        /*0270*/ 	.word	0x000000a0
        /*0274*/ 	.short	0x0100
        /*0276*/ 	.byte	0x04
	.zero		1


	//   ....[23]....
        /*0278*/ 	.word	0x00000b70
        /*027c*/ 	.word	0x000000ff
        /*0280*/ 	.word	0x000000c0
        /*0284*/ 	.short	0x0100
        /*0286*/ 	.byte	0x04
	.zero		1


	//   ....[24]....
        /*0288*/ 	.word	0x00000b80
        /*028c*/ 	.word	0x000000ff
        /*0290*/ 	.word	0x000000a8
        /*0294*/ 	.short	0x0100
        /*0296*/ 	.byte	0x04
	.zero		1


	//   ....[25]....
        /*0298*/ 	.word	0x00000b90
        /*029c*/ 	.word	0x000000ff
        /*02a0*/ 	.word	0x000000c8
        /*02a4*/ 	.short	0x0100
        /*02a6*/ 	.byte	0x04
	.zero		1


	//   ....[26]....
        /*02a8*/ 	.word	0x00000c80
        /*02ac*/ 	.word	0x000000ff
        /*02b0*/ 	.word	0x000000d0
        /*02b4*/ 	.short	0x0100
        /*02b6*/ 	.byte	0x04
	.zero		1


	//   ....[27]....
        /*02b8*/ 	.word	0x00000c90
        /*02bc*/ 	.word	0x000000ff
        /*02c0*/ 	.word	0x000000e0
        /*02c4*/ 	.short	0x0100
        /*02c6*/ 	.byte	0x04
	.zero		1


	//   ....[28]....
        /*02c8*/ 	.word	0x00000ca0
        /*02cc*/ 	.word	0x000000ff
        /*02d0*/ 	.word	0x000000d8
        /*02d4*/ 	.short	0x0100
        /*02d6*/ 	.byte	0x04
	.zero		1


	//   ....[29]....
        /*02d8*/ 	.word	0x00000cb0
        /*02dc*/ 	.word	0x000000ff
        /*02e0*/ 	.word	0x000000e8
        /*02e4*/ 	.short	0x0100
        /*02e6*/ 	.byte	0x04
	.zero		1


	//   ....[30]....
        /*02e8*/ 	.word	0x00001580
        /*02ec*/ 	.word	0x00000002
        /*02f0*/ 	.word	0x000000e0
        /*02f4*/ 	.short	0x010a
        /*02f6*/ 	.byte	0xff
	.zero		1


	//   ....[31]....
        /*02f8*/ 	.word	0x000015b0
        /*02fc*/ 	.word	0x00000002
        /*0300*/ 	.word	0x000000d0
        /*0304*/ 	.short	0x0101
        /*0306*/ 	.byte	0xff
	.zero		1


	//   ....[32]....
        /*0308*/ 	.word	0x00001680
        /*030c*/ 	.word	0x000000ff
        /*0310*/ 	.word	0x00000010
        /*0314*/ 	.short	0x010a
        /*0316*/ 	.byte	0x04
	.zero		1


	//   ....[33]....
        /*0318*/ 	.word	0x00001720
        /*031c*/ 	.word	0x000000ff
        /*0320*/ 	.word	0x00000010
        /*0324*/ 	.short	0x010a
        /*0326*/ 	.byte	0x39
	.zero		1


	//   ....[34]....
        /*0328*/ 	.word	0x00001820
        /*032c*/ 	.word	0x000000ff
        /*0330*/ 	.word	0x00000010
        /*0334*/ 	.short	0x010a
        /*0336*/ 	.byte	0x04
	.zero		1


	//   ....[35]....
        /*0338*/ 	.word	0x00001be0
        /*033c*/ 	.word	0x000000ff
        /*0340*/ 	.word	0x00000068
        /*0344*/ 	.short	0x0101
        /*0346*/ 	.byte	0x0d
	.zero		1


	//   ....[36]....
        /*0348*/ 	.word	0x00001c00
        /*034c*/ 	.word	0x000000ff
        /*0350*/ 	.word	0x00000010
        /*0354*/ 	.short	0x010a
        /*0356*/ 	.byte	0x04
	.zero		1


	//   ....[37]....
        /*0358*/ 	.word	0x00001c80
        /*035c*/ 	.word	0x000000ff
        /*0360*/ 	.word	0x00000010
        /*0364*/ 	.short	0x010a
        /*0366*/ 	.byte	0x39
	.zero		1


	//   ....[38]....
        /*0368*/ 	.word	0x00001d80
        /*036c*/ 	.word	0x000000ff
        /*0370*/ 	.word	0x00000010
        /*0374*/ 	.short	0x010a
        /*0376*/ 	.byte	0x04
	.zero		1


	//   ....[39]....
        /*0378*/ 	.word	0x00002150
        /*037c*/ 	.word	0x00000002
        /*0380*/ 	.word	0x00000070
        /*0384*/ 	.short	0x010a
        /*0386*/ 	.byte	0xff
	.zero		1


	//   ....[40]....
        /*0388*/ 	.word	0x00002210
        /*038c*/ 	.word	0x00000002
        /*0390*/ 	.word	0x00000000
        /*0394*/ 	.short	0x0101
        /*0396*/ 	.byte	0xff
	.zero		1


	//   ....[41]....
        /*0398*/ 	.word	0x00002770
        /*039c*/ 	.word	0x000000ff
        /*03a0*/ 	.word	0x00000000
        /*03a4*/ 	.short	0x010a
        /*03a6*/ 	.byte	0x04
	.zero		1


	//   ....[42]....
        /*03a8*/ 	.word	0x00002810
        /*03ac*/ 	.word	0x00000000
        /*03b0*/ 	.word	0x00000000
        /*03b4*/ 	.short	0x010a
        /*03b6*/ 	.byte	0xff
	.zero		1


	//   ....[43]....
        /*03b8*/ 	.word	0x00002930
        /*03bc*/ 	.word	0x00000000
        /*03c0*/ 	.word	0x000000d0
        /*03c4*/ 	.short	0x010a
        /*03c6*/ 	.byte	0xff
	.zero		1


	//   ....[44]....
        /*03c8*/ 	.word	0x000029a0
        /*03cc*/ 	.word	0x00000000
        /*03d0*/ 	.word	0x00000000
        /*03d4*/ 	.short	0x0101
        /*03d6*/ 	.byte	0xff
	.zero		1


	//   ....[45]....
        /*03d8*/ 	.word	0x000029c0
        /*03dc*/ 	.word	0x000000ff
        /*03e0*/ 	.word	0x00000080
        /*03e4*/ 	.short	0x010a
        /*03e6*/ 	.byte	0x04
	.zero		1


	//   ....[46]....
        /*03e8*/ 	.word	0x00002ae0
        /*03ec*/ 	.word	0x00000000
        /*03f0*/ 	.word	0x00000070
        /*03f4*/ 	.short	0x010a
        /*03f6*/ 	.byte	0xff
	.zero		1


	//   ....[47]....
        /*03f8*/ 	.word	0x00002be0
        /*03fc*/ 	.word	0x00000000
        /*0400*/ 	.word	0x00000000
        /*0404*/ 	.short	0x0101
        /*0406*/ 	.byte	0xff
	.zero		1


	//   ....[48]....
        /*0408*/ 	.word	0x00002c70
        /*040c*/ 	.word	0x000000ff
        /*0410*/ 	.word	0x00000080
        /*0414*/ 	.short	0x0106
        /*0416*/ 	.byte	0x04
	.zero		1


	//   ....[49]....
        /*0418*/ 	.word	0x00002c90
        /*041c*/ 	.word	0x000000ff
        /*0420*/ 	.word	0x00000080
        /*0424*/ 	.short	0x010a
        /*0426*/ 	.byte	0x04
	.zero		1


	//   ....[50]....
        /*0428*/ 	.word	0x00002d20
        /*042c*/ 	.word	0x000000ff
        /*0430*/ 	.word	0x00000080
        /*0434*/ 	.short	0x0106
        /*0436*/ 	.byte	0x07
	.zero		1


	//   ....[51]....
        /*0438*/ 	.word	0x00002d60
        /*043c*/ 	.word	0x00000000
        /*0440*/ 	.word	0x00000080
        /*0444*/ 	.short	0x010a
        /*0446*/ 	.byte	0xff
	.zero		1


	//   ....[52]....
        /*0448*/ 	.word	0x00003270
        /*044c*/ 	.word	0x00000000
        /*0450*/ 	.word	0x00000070
        /*0454*/ 	.short	0x010a
        /*0456*/ 	.byte	0xff
	.zero		1


	//   ....[53]....
        /*0458*/ 	.word	0x00003380
        /*045c*/ 	.word	0x00000003
        /*0460*/ 	.word	0x00000000
        /*0464*/ 	.short	0x0101
        /*0466*/ 	.byte	0xff
	.zero		1


	//   ....[54]....
        /*0468*/ 	.word	0x00003390
        /*046c*/ 	.word	0x000000ff
        /*0470*/ 	.word	0x00000000
        /*0474*/ 	.short	0x010a
        /*0476*/ 	.byte	0x04
	.zero		1


	//   ....[55]....
        /*0478*/ 	.word	0x00003410
        /*047c*/ 	.word	0x000000ff
        /*0480*/ 	.word	0x000000b0
        /*0484*/ 	.short	0x010a
        /*0486*/ 	.byte	0x4b
	.zero		1


	//   ....[56]....
        /*0488*/ 	.word	0x000034f0
        /*048c*/ 	.word	0x000000ff
        /*0490*/ 	.word	0x00000000
        /*0494*/ 	.short	0x010a
        /*0496*/ 	.byte	0x05
	.zero		1


	//   ....[57]....
        /*0498*/ 	.word	0x00003640
        /*049c*/ 	.word	0x000000ff
        /*04a0*/ 	.word	0x00000000
        /*04a4*/ 	.short	0x010a
        /*04a6*/ 	.byte	0x07
	.zero		1


	//   ....[58]....
        /*04a8*/ 	.word	0x00003d70
        /*04ac*/ 	.word	0x000000ff
        /*04b0*/ 	.word	0x00000000
        /*04b4*/ 	.short	0x010a
        /*04b6*/ 	.byte	0x04
	.zero		1


	//   ....[59]....
        /*04b8*/ 	.word	0x00003e00
        /*04bc*/ 	.word	0x000000ff
        /*04c0*/ 	.word	0x00000000
        /*04c4*/ 	.short	0x010a
        /*04c6*/ 	.byte	0x05
	.zero		1


	//   ....[60]....
        /*04c8*/ 	.word	0x00003e90
        /*04cc*/ 	.word	0x000000ff
        /*04d0*/ 	.word	0x00000000
        /*04d4*/ 	.short	0x010a
        /*04d6*/ 	.byte	0x05
	.zero		1


	//   ....[61]....
        /*04d8*/ 	.word	0x00003f20
        /*04dc*/ 	.word	0x000000ff
        /*04e0*/ 	.word	0x00000000
        /*04e4*/ 	.short	0x010a
        /*04e6*/ 	.byte	0x04
	.zero		1


	//   ....[62]....
        /*04e8*/ 	.word	0x000043a0
        /*04ec*/ 	.word	0x00000000
        /*04f0*/ 	.word	0x00000070
        /*04f4*/ 	.short	0x010a
        /*04f6*/ 	.byte	0xff
	.zero		1


	//   ....[63]....
        /*04f8*/ 	.word	0x00004460
        /*04fc*/ 	.word	0x00000000
        /*0500*/ 	.word	0x00000000
        /*0504*/ 	.short	0x0101
        /*0506*/ 	.byte	0xff
	.zero		1


	//   ....[64]....
        /*0508*/ 	.word	0x00004780
        /*050c*/ 	.word	0x000000ff
        /*0510*/ 	.word	0x00000068
        /*0514*/ 	.short	0x010a
        /*0516*/ 	.byte	0x04
	.zero		1


	//   ....[65]....
        /*0518*/ 	.word	0x00004970
        /*051c*/ 	.word	0x000000ff
        /*0520*/ 	.word	0x00000040
        /*0524*/ 	.short	0x010a
        /*0526*/ 	.byte	0x04
	.zero		1


	//   ....[66]....
        /*0528*/ 	.word	0x00004af0
        /*052c*/ 	.word	0x000000ff
        /*0530*/ 	.word	0x00000020
        /*0534*/ 	.short	0x010b
        /*0536*/ 	.byte	0x04
	.zero		1


	//   ....[67]....
        /*0538*/ 	.word	0x00004b00
        /*053c*/ 	.word	0x000000ff
        /*0540*/ 	.word	0x00000000
        /*0544*/ 	.short	0x0101
        /*0546*/ 	.byte	0x05
	.zero		1


	//   ....[68]....
        /*0548*/ 	.word	0x00004b10
        /*054c*/ 	.word	0x000000ff
        /*0550*/ 	.word	0x00000048
        /*0554*/ 	.short	0x010a
        /*0556*/ 	.byte	0x04
	.zero		1


	//   ....[69]....
        /*0558*/ 	.word	0x00004c60
        /*055c*/ 	.word	0x000000ff
        /*0560*/ 	.word	0x00000028
        /*0564*/ 	.short	0x010b
        /*0566*/ 	.byte	0x04
	.zero		1


	//   ....[70]....
        /*0568*/ 	.word	0x00004c70
        /*056c*/ 	.word	0x000000ff
        /*0570*/ 	.word	0x00000000
        /*0574*/ 	.short	0x0101
        /*0576*/ 	.byte	0x05
	.zero		1


	//   ....[71]....
        /*0578*/ 	.word	0x00004c80
        /*057c*/ 	.word	0x000000ff
        /*0580*/ 	.word	0x00000050
        /*0584*/ 	.short	0x010a
        /*0586*/ 	.byte	0x04
	.zero		1


	//   ....[72]....
        /*0588*/ 	.word	0x00004e00
        /*058c*/ 	.word	0x000000ff
        /*0590*/ 	.word	0x00000030
        /*0594*/ 	.short	0x010b
        /*0596*/ 	.byte	0x04
	.zero		1


	//   ....[73]....
        /*0598*/ 	.word	0x00004e40
        /*059c*/ 	.word	0x000000ff
        /*05a0*/ 	.word	0x00000000
        /*05a4*/ 	.short	0x0101
        /*05a6*/ 	.byte	0x05
	.zero		1


	//   ....[74]....
        /*05a8*/ 	.word	0x00004e80
        /*05ac*/ 	.word	0x000000ff
        /*05b0*/ 	.word	0x00000058
        /*05b4*/ 	.short	0x010a
        /*05b6*/ 	.byte	0x04
	.zero		1


	//   ....[75]....
        /*05b8*/ 	.word	0x000050c0
        /*05bc*/ 	.word	0x000000ff
        /*05c0*/ 	.word	0x00000038
        /*05c4*/ 	.short	0x010b
        /*05c6*/ 	.byte	0x04
	.zero		1


	//   ....[76]....
        /*05c8*/ 	.word	0x000050e0
        /*05cc*/ 	.word	0x000000ff
        /*05d0*/ 	.word	0x00000000
        /*05d4*/ 	.short	0x0101
        /*05d6*/ 	.byte	0x0d
	.zero		1


	//   ....[77]....
        /*05d8*/ 	.word	0x00005110
        /*05dc*/ 	.word	0x000000ff
        /*05e0*/ 	.word	0x00000040
        /*05e4*/ 	.short	0x010a
        /*05e6*/ 	.byte	0x04
	.zero		1


	//   ....[78]....
        /*05e8*/ 	.word	0x00005130
        /*05ec*/ 	.word	0x000000ff
        /*05f0*/ 	.word	0x00000048
        /*05f4*/ 	.short	0x010a
        /*05f6*/ 	.byte	0x04
	.zero		1


	//   ....[79]....
        /*05f8*/ 	.word	0x00005150
        /*05fc*/ 	.word	0x000000ff
        /*0600*/ 	.word	0x00000050
        /*0604*/ 	.short	0x010a
        /*0606*/ 	.byte	0x04
	.zero		1


	//   ....[80]....
        /*0608*/ 	.word	0x00005190
        /*060c*/ 	.word	0x00000000
        /*0610*/ 	.word	0x00000058
        /*0614*/ 	.short	0x010a
        /*0616*/ 	.byte	0xff
	.zero		1


	//   ....[81]....
        /*0618*/ 	.word	0x00005500
        /*061c*/ 	.word	0x00000000
        /*0620*/ 	.word	0x00000070
        /*0624*/ 	.short	0x010a
        /*0626*/ 	.byte	0xff
	.zero		1


	//   ....[82]....
        /*0628*/ 	.word	0x00005610
        /*062c*/ 	.word	0x00000000
        /*0630*/ 	.word	0x00000000
        /*0634*/ 	.short	0x0101
        /*0636*/ 	.byte	0xff
	.zero		1


	//   ....[83]....
        /*0638*/ 	.word	0x00006090
        /*063c*/ 	.word	0x000000ff
        /*0640*/ 	.word	0x00000020
        /*0644*/ 	.short	0x010a
        /*0646*/ 	.byte	0x24
	.zero		1


	//   ....[84]....
        /*0648*/ 	.word	0x000060d0
        /*064c*/ 	.word	0x00000054
        /*0650*/ 	.word	0x00000090
        /*0654*/ 	.short	0x010a
        /*0656*/ 	.byte	0xff
	.zero		1


	//   ....[85]....
        /*0658*/ 	.word	0x00006240
        /*065c*/ 	.word	0x000000ff
        /*0660*/ 	.word	0x00000020
        /*0664*/ 	.short	0x010a
        /*0666*/ 	.byte	0x24
	.zero		1


	//   ....[86]....
        /*0668*/ 	.word	0x00006340
        /*066c*/ 	.word	0x00000054
        /*0670*/ 	.word	0x00000090
        /*0674*/ 	.short	0x010a
        /*0676*/ 	.byte	0xff
	.zero		1


	//   ....[87]....
        /*0678*/ 	.word	0x00006b40
        /*067c*/ 	.word	0x00000000
        /*0680*/ 	.word	0x00000000
        /*0684*/ 	.short	0x0101
        /*0686*/ 	.byte	0xff
	.zero		1


	//   ....[88]....
        /*0688*/ 	.word	0x00006b50
        /*068c*/ 	.word	0x00000002
        /*0690*/ 	.word	0x00000020
        /*0694*/ 	.short	0x010a
        /*0696*/ 	.byte	0xff
	.zero		1


	//   ....[89]....
        /*0698*/ 	.word	0x00006c20
        /*069c*/ 	.word	0x00000002
        /*06a0*/ 	.word	0x00000020
        /*06a4*/ 	.short	0x010a
        /*06a6*/ 	.byte	0xff
	.zero		1


	//   ....[90]....
        /*06a8*/ 	.word	0x000074a0
        /*06ac*/ 	.word	0x00000015
        /*06b0*/ 	.word	0x00000000
        /*06b4*/ 	.short	0x0101
        /*06b6*/ 	.byte	0xff
	.zero		1


	//   ....[91]....
        /*06b8*/ 	.word	0x000074c0
        /*06bc*/ 	.word	0x00000000
        /*06c0*/ 	.word	0x00000020
        /*06c4*/ 	.short	0x010a
        /*06c6*/ 	.byte	0xff
	.zero		1


	//   ....[92]....
        /*06c8*/ 	.word	0x00007580
        /*06cc*/ 	.word	0x00000000
        /*06d0*/ 	.word	0x00000020
        /*06d4*/ 	.short	0x010a
        /*06d6*/ 	.byte	0xff
	.zero		1


	//   ....[93]....
        /*06d8*/ 	.word	0x00007e00
        /*06dc*/ 	.word	0x00000015
        /*06e0*/ 	.word	0x00000000
        /*06e4*/ 	.short	0x0101
        /*06e6*/ 	.byte	0xff
	.zero		1


	//   ....[94]....
        /*06e8*/ 	.word	0x00007e20
        /*06ec*/ 	.word	0x00000002
        /*06f0*/ 	.word	0x00000020
        /*06f4*/ 	.short	0x010a
        /*06f6*/ 	.byte	0xff
	.zero		1


	//   ....[95]....
        /*06f8*/ 	.word	0x00007ee0
        /*06fc*/ 	.word	0x00000002
        /*0700*/ 	.word	0x00000020
        /*0704*/ 	.short	0x010a
        /*0706*/ 	.byte	0xff
	.zero		1


	//   ....[96]....
        /*0708*/ 	.word	0x000084b0
        /*070c*/ 	.word	0x000000ff
        /*0710*/ 	.word	0x00000000
        /*0714*/ 	.short	0x0101
        /*0716*/ 	.byte	0x04
	.zero		1


	//   ....[97]....
        /*0718*/ 	.word	0x000087c0
        /*071c*/ 	.word	0x00000000
        /*0720*/ 	.word	0x00000000
        /*0724*/ 	.short	0x0101
        /*0726*/ 	.byte	0xff
	.zero		1


	//   ....[98]....
        /*0728*/ 	.word	0x00008a30
        /*072c*/ 	.word	0x000000ff
        /*0730*/ 	.word	0x00000000
        /*0734*/ 	.short	0x0101
        /*0736*/ 	.byte	0x04
	.zero		1


	//   ....[99]....
        /*0738*/ 	.word	0x00008a50
        /*073c*/ 	.word	0x00000002
        /*0740*/ 	.word	0x000000e0
        /*0744*/ 	.short	0x010a
        /*0746*/ 	.byte	0xff
	.zero		1


	//   ....[100]....
        /*0748*/ 	.word	0x00008ab0
        /*074c*/ 	.word	0x00000002
        /*0750*/ 	.word	0x00000010
        /*0754*/ 	.short	0x010a
        /*0756*/ 	.byte	0xff
	.zero		1


	//   ....[101]....
        /*0758*/ 	.word	0x00008b10
        /*075c*/ 	.word	0x00000002
        /*0760*/ 	.word	0x00000010
        /*0764*/ 	.short	0x010a
        /*0766*/ 	.byte	0xff
	.zero		1


	//   ....[102]....
        /*0768*/ 	.word	0x00008b60
        /*076c*/ 	.word	0x00000002
        /*0770*/ 	.word	0x00000070
        /*0774*/ 	.short	0x010a
        /*0776*/ 	.byte	0xff
	.zero		1


	//   ....[103]....
        /*0778*/ 	.word	0x00008bc0
        /*077c*/ 	.word	0x00000000
        /*0780*/ 	.word	0x00000000
        /*0784*/ 	.short	0x010a
        /*0786*/ 	.byte	0xff
	.zero		1


	//   ....[104]....
        /*0788*/ 	.word	0x00008c10
        /*078c*/ 	.word	0x00000000
        /*0790*/ 	.word	0x000000d0
        /*0794*/ 	.short	0x010a
        /*0796*/ 	.byte	0xff
	.zero		1


	//   ....[105]....
        /*0798*/ 	.word	0x00008c70
        /*079c*/ 	.word	0x00000000
        /*07a0*/ 	.word	0x00000080
        /*07a4*/ 	.short	0x010a
        /*07a6*/ 	.byte	0xff
	.zero		1


	//   ....[106]....
        /*07a8*/ 	.word	0x00008cc0
        /*07ac*/ 	.word	0x00000000
        /*07b0*/ 	.word	0x00000070
        /*07b4*/ 	.short	0x010a
        /*07b6*/ 	.byte	0xff
	.zero		1


	//   ....[107]....
        /*07b8*/ 	.word	0x00008d20
        /*07bc*/ 	.word	0x00000000
        /*07c0*/ 	.word	0x00000080
        /*07c4*/ 	.short	0x010a
        /*07c6*/ 	.byte	0xff
	.zero		1


	//   ....[108]....
        /*07c8*/ 	.word	0x00008d70
        /*07cc*/ 	.word	0x00000000
        /*07d0*/ 	.word	0x00000070
        /*07d4*/ 	.short	0x010a
        /*07d6*/ 	.byte	0xff
	.zero		1


	//   ....[109]....
        /*07d8*/ 	.word	0x00008dd0
        /*07dc*/ 	.word	0x00000002
        /*07e0*/ 	.word	0x000000b0
        /*07e4*/ 	.short	0x010a
        /*07e6*/ 	.byte	0xff
	.zero		1


	//   ....[110]....
        /*07e8*/ 	.word	0x00008e30
        /*07ec*/ 	.word	0x00000000
        /*07f0*/ 	.word	0x00000000
        /*07f4*/ 	.short	0x010a
        /*07f6*/ 	.byte	0xff
	.zero		1


	//   ....[111]....
        /*07f8*/ 	.word	0x00008e90
        /*07fc*/ 	.word	0x00000000
        /*0800*/ 	.word	0x00000000
        /*0804*/ 	.short	0x010a
        /*0806*/ 	.byte	0xff
	.zero		1


	//   ....[112]....
        /*0808*/ 	.word	0x00008ef0
        /*080c*/ 	.word	0x00000000
        /*0810*/ 	.word	0x00000000
        /*0814*/ 	.short	0x010a
        /*0816*/ 	.byte	0xff
	.zero		1


	//   ....[113]....
        /*0818*/ 	.word	0x00008f50
        /*081c*/ 	.word	0x00000000
        /*0820*/ 	.word	0x00000000
        /*0824*/ 	.short	0x010a
        /*0826*/ 	.byte	0xff
	.zero		1


	//   ....[114]....
        /*0828*/ 	.word	0x00008fb0
        /*082c*/ 	.word	0x00000000
        /*0830*/ 	.word	0x00000000
        /*0834*/ 	.short	0x010a
        /*0836*/ 	.byte	0xff
	.zero		1


	//   ....[115]....
        /*0838*/ 	.word	0x00009000
        /*083c*/ 	.word	0x00000000
        /*0840*/ 	.word	0x00000070
        /*0844*/ 	.short	0x010a
        /*0846*/ 	.byte	0xff
	.zero		1


	//   ....[116]....
        /*0848*/ 	.word	0x00009060
        /*084c*/ 	.word	0x00000000
        /*0850*/ 	.word	0x00000068
        /*0854*/ 	.short	0x010a
        /*0856*/ 	.byte	0xff
	.zero		1


	//   ....[117]....
        /*0858*/ 	.word	0x000090c0
        /*085c*/ 	.word	0x00000000
        /*0860*/ 	.word	0x00000040
        /*0864*/ 	.short	0x010a
        /*0866*/ 	.byte	0xff
	.zero		1


	//   ....[118]....
        /*0868*/ 	.word	0x00009120
        /*086c*/ 	.word	0x00000000
        /*0870*/ 	.word	0x00000048
        /*0874*/ 	.short	0x010a
        /*0876*/ 	.byte	0xff
	.zero		1


	//   ....[119]....
        /*0878*/ 	.word	0x00009180
        /*087c*/ 	.word	0x00000000
        /*0880*/ 	.word	0x00000050
        /*0884*/ 	.short	0x010a
        /*0886*/ 	.byte	0xff
	.zero		1


	//   ....[120]....
        /*0888*/ 	.word	0x000091e0
        /*088c*/ 	.word	0x00000000
        /*0890*/ 	.word	0x00000058
        /*0894*/ 	.short	0x010a
        /*0896*/ 	.byte	0xff
	.zero		1


	//   ....[121]....
        /*0898*/ 	.word	0x00009240
        /*089c*/ 	.word	0x00000000
        /*08a0*/ 	.word	0x00000040
        /*08a4*/ 	.short	0x010a
        /*08a6*/ 	.byte	0xff
	.zero		1


	//   ....[122]....
        /*08a8*/ 	.word	0x000092a0
        /*08ac*/ 	.word	0x00000000
        /*08b0*/ 	.word	0x00000048
        /*08b4*/ 	.short	0x010a
        /*08b6*/ 	.byte	0xff
	.zero		1


	//   ....[123]....
        /*08b8*/ 	.word	0x00009300
        /*08bc*/ 	.word	0x00000000
        /*08c0*/ 	.word	0x00000050
        /*08c4*/ 	.short	0x010a
        /*08c6*/ 	.byte	0xff
	.zero		1


	//   ....[124]....
        /*08c8*/ 	.word	0x00009350
        /*08cc*/ 	.word	0x00000000
        /*08d0*/ 	.word	0x00000070
        /*08d4*/ 	.short	0x010a
        /*08d6*/ 	.byte	0xff
	.zero		1


	//   ....[125]....
        /*08d8*/ 	.word	0x000093b0
        /*08dc*/ 	.word	0x00000000
        /*08e0*/ 	.word	0x00000020
        /*08e4*/ 	.short	0x010a
        /*08e6*/ 	.byte	0xff
	.zero		1


	//   ....[126]....
        /*08e8*/ 	.word	0x00009400
        /*08ec*/ 	.word	0x00000054
        /*08f0*/ 	.word	0x00000090
        /*08f4*/ 	.short	0x010a
        /*08f6*/ 	.byte	0xff
	.zero		1


	//   ....[127]....
        /*08f8*/ 	.word	0x00009450
        /*08fc*/ 	.word	0x00000002
        /*0900*/ 	.word	0x00000020
        /*0904*/ 	.short	0x010a
        /*0906*/ 	.byte	0xff
	.zero		1


	//   ....[128]....
        /*0908*/ 	.word	0x000094a0
        /*090c*/ 	.word	0x00000000
        /*0910*/ 	.word	0x00000020
        /*0914*/ 	.short	0x010a
        /*0916*/ 	.byte	0xff
	.zero		1


	//   ....[129]....
        /*0918*/ 	.word	0x000094f0
        /*091c*/ 	.word	0x00000002
        /*0920*/ 	.word	0x00000020
        /*0924*/ 	.short	0x010a
        /*0926*/ 	.byte	0xff
	.zero		1


	//----- nvinfo : EIATTR_NUM_MBARRIERS
	.align		4
.L_47:
        /*0928*/ 	.byte	0x03, 0x38
        /*092a*/ 	.short	0x001e


	//----- nvinfo : EIATTR_EXIT_INSTR_OFFSETS
	.align		4
        /*092c*/ 	.byte	0x04, 0x1c
        /*092e*/ 	.short	(.L_49 - .L_48)


	//   ....[0]....
.L_48:
        /*0930*/ 	.word	0x00002840


	//   ....[1]....
        /*0934*/ 	.word	0x00002d30


	//   ....[2]....
        /*0938*/ 	.word	0x00002d90


	//   ....[3]....
        /*093c*/ 	.word	0x00004190


	//   ....[4]....
        /*0940*/ 	.word	0x000051c0


	//   ....[5]....
        /*0944*/ 	.word	0x00005200


	//   ....[6]....
        /*0948*/ 	.word	0x00008920


	//   ....[7]....
        /*094c*/ 	.word	0x000089a0


	//   ....[8]....
        /*0950*/ 	.word	0x000089d0


	//   ....[9]....
        /*0954*/ 	.word	0x00008a40


	//----- nvinfo : EIATTR_MAX_THREADS
	.align		4
.L_49:
        /*0958*/ 	.byte	0x04, 0x05
        /*095a*/ 	.short	(.L_51 - .L_50)
.L_50:
        /*095c*/ 	.word	0x00000100
        /*0960*/ 	.word	0x00000001
        /*0964*/ 	.word	0x00000001


	//----- nvinfo : EIATTR_CRS_STACK_SIZE
	.align		4
.L_51:
        /*0968*/ 	.byte	0x04, 0x1e
        /*096a*/ 	.short	(.L_53 - .L_52)
.L_52:
        /*096c*/ 	.word	0x00000000


	//----- nvinfo : EIATTR_CBANK_PARAM_SIZE
	.align		4
.L_53:
        /*0970*/ 	.byte	0x03, 0x19
        /*0972*/ 	.short	0x0800


	//----- nvinfo : EIATTR_PARAM_CBANK
	.align		4
        /*0974*/ 	.byte	0x04, 0x0a
        /*0976*/ 	.short	(.L_55 - .L_54)
	.align		4
.L_54:
        /*0978*/ 	.word	index@(.nv.constant0._ZN7cutlass13device_kernelINS_4gemm6kernel13GemmUniversalIN4cute5tupleIJiiiiEEENS1_10collective13CollectiveMmaINS1_35MainloopSm100TmaUmmaWarpSpecializedILi2ELi2ELi4ENS5_IJNS4_1CILi1EEESB_SB_EEEEENS5_IJNSA_ILi64EEENSA_ILi128EEESF_EEENS_10tfloat32_tENS5_IJlSB_lEEESH_SI_NS4_8TiledMMAINS4_8MMA_AtomIJNS4_17SM100_MMA_TF32_SSISH_SH_fLi64ELi128ELNS4_4UMMA5MajorE0ELSN_0ELNSM_7ScaleInE0ELSO_0EEEEEENS4_6LayoutISC_NS5_IJNSA_ILi0EEESS_SS_EEEEENS5_IJNS4_10UnderscoreESV_SV_EEEEENS4_13SM90_TMA_LOADENS4_14ComposedLayoutINS4_7SwizzleILi3ELi4ELi3EEENS4_18smem_ptr_flag_bitsILi32EEENSR_INS5_IJNSA_ILi8EEENSA_ILi32EEEEEENS5_IJS15_SB_EEEEEEEvNS4_8identityESY_S19_vS1A_EENS_8epilogue10collective18CollectiveEpilogueINS1C_23Sm100TmaWarpSpecializedILi4ELi2ELi16ELb1ELb0EEEJSG_NS5_IJNSR_ISE_SB_EENSR_IS15_SB_EEEEESH_SI_SH_SI_NS1C_6fusion15FusionCallbacksIS1G_NS1K_17LinearCombinationISH_fSH_fLNS_15FloatRoundStyleE2EEESG_S1J_JEEENS4_5SM1004TMEM4LOAD26SM100_TMEM_LOAD_16dp128b8xESY_S19_NS4_17SM75_U32x4_LDSM_NENS4_14SM90_TMA_STOREES19_NS4_17SM90_U32x4_STSM_NENS4_39AutoVectorizingCopyWithAssumedAlignmentILi128EEEEEEvvEEEEvNT_6ParamsE)
        /*097c*/ 	.short	0x0380
        /*097e*/ 	.short	0x0800


	//----- nvinfo : EIATTR_SW_WAR
	.align		4
.L_55:
        /*0980*/ 	.byte	0x04, 0x36
        /*0982*/ 	.short	(.L_57 - .L_56)
.L_56:
        /*0984*/ 	.word	0x00000008
.L_57:


//--------------------- .nv.callgraph             --------------------------
	.section	.nv.callgraph,"",@"SHT_CUDA_CALLGRAPH"
	.align	4
	.sectionentsize	8
	.align		4
        /*0000*/ 	.word	0x00000000
	.align		4
        /*0004*/ 	.word	0xffffffff
	.align		4
        /*0008*/ 	.word	index@(_ZN7cutlass13device_kernelINS_4gemm6kernel13GemmUniversalIN4cute5tupleIJiiiiEEENS1_10collective13CollectiveMmaINS1_35MainloopSm100TmaUmmaWarpSpecializedILi2ELi2ELi4ENS5_IJNS4_1CILi1EEESB_SB_EEEEENS5_IJNSA_ILi64EEENSA_ILi128EEESF_EEENS_10tfloat32_tENS5_IJlSB_lEEESH_SI_NS4_8TiledMMAINS4_8MMA_AtomIJNS4_17SM100_MMA_TF32_SSISH_SH_fLi64ELi128ELNS4_4UMMA5MajorE0ELSN_0ELNSM_7ScaleInE0ELSO_0EEEEEENS4_6LayoutISC_NS5_IJNSA_ILi0EEESS_SS_EEEEENS5_IJNS4_10UnderscoreESV_SV_EEEEENS4_13SM90_TMA_LOADENS4_14ComposedLayoutINS4_7SwizzleILi3ELi4ELi3EEENS4_18smem_ptr_flag_bitsILi32EEENSR_INS5_IJNSA_ILi8EEENSA_ILi32EEEEEENS5_IJS15_SB_EEEEEEEvNS4_8identityESY_S19_vS1A_EENS_8epilogue10collective18CollectiveEpilogueINS1C_23Sm100TmaWarpSpecializedILi4ELi2ELi16ELb1ELb0EEEJSG_NS5_IJNSR_ISE_SB_EENSR_IS15_SB_EEEEESH_SI_SH_SI_NS1C_6fusion15FusionCallbacksIS1G_NS1K_17LinearCombinationISH_fSH_fLNS_15FloatRoundStyleE2EEESG_S1J_JEEENS4_5SM1004TMEM4LOAD26SM100_TMEM_LOAD_16dp128b8xESY_S19_NS4_17SM75_U32x4_LDSM_NENS4_14SM90_TMA_STOREES19_NS4_17SM90_U32x4_STSM_NENS4_39AutoVectorizingCopyWithAssumedAlignmentILi128EEEEEEvvEEEEvNT_6ParamsE)
	.align		4
        /*000c*/ 	.word	index@(__assertfail)
	.align		4
        /*0010*/ 	.word	0x00000000
	.align		4
        /*0014*/ 	.word	0xfffffffe
	.align		4
        /*0018*/ 	.word	0x00000000
	.align		4
        /*001c*/ 	.word	0xfffffffd
	.align		4
        /*0020*/ 	.word	0x00000000
	.align		4
        /*0024*/ 	.word	0xfffffffc


//--------------------- .nv.constant4             --------------------------
	.section	.nv.constant4,"a",@progbits
	.align	8
	.align		8
.nv.constant4:
        /*0000*/ 	.dword	__assertfail
	.align		8
        /*0008*/ 	.dword	__unnamed_1
	.align		8
        /*0010*/ 	.dword	__unnamed_2
	.align		8
        /*0018*/ 	.dword	_ZN40_INTERNAL_21dc5911_4_k_cu_a20731f2_347924cuda3std3__45__cpo5beginE
	.align		8
        /*0020*/ 	.dword	_ZN40_INTERNAL_21dc5911_4_k_cu_a20731f2_347924cuda3std3__45__cpo3endE
	.align		8
        /*0028*/ 	.dword	_ZN40_INTERNAL_21dc5911_4_k_cu_a20731f2_347924cuda3std3__45__cpo6cbeginE
	.align		8
        /*0030*/ 	.dword	_ZN40_INTERNAL_21dc5911_4_k_cu_a20731f2_347924cuda3std3__45__cpo4cendE
	.align		8
        /*0038*/ 	.dword	_ZN40_INTERNAL_21dc5911_4_k_cu_a20731f2_347924cuda3std3__442_GLOBAL__N__21dc5911_4_k_cu_a20731f2_347926ignoreE
	.align		8
        /*0040*/ 	.dword	_ZN40_INTERNAL_21dc5911_4_k_cu_a20731f2_347924cuda3std3__419piecewise_constructE
	.align		8
        /*0048*/ 	.dword	_ZN40_INTERNAL_21dc5911_4_k_cu_a20731f2_347924cuda3std3__48in_placeE
	.align		8
        /*0050*/ 	.dword	_ZN40_INTERNAL_21dc5911_4_k_cu_a20731f2_347924cuda3std6ranges3__45__cpo4swapE
	.align		8
        /*0058*/ 	.dword	_ZN40_INTERNAL_21dc5911_4_k_cu_a20731f2_347924cuda3std6ranges3__45__cpo9iter_moveE
	.align		8
        /*0060*/ 	.dword	_ZN40_INTERNAL_21dc5911_4_k_cu_a20731f2_347924cute7productE
	.align		8
        /*0068*/ 	.dword	_ZN40_INTERNAL_21dc5911_4_k_cu_a20731f2_347924cute1_E
	.align		8
        /*0070*/ 	.dword	$str$25
	.align		8
        /*0078*/ 	.dword	$str$26
	.align		8
        /*0080*/ 	.dword	$str$27
	.align		8
        /*0088*/ 	.dword	$str$28


//--------------------- .text._ZN7cutlass13device_kernelINS_4gemm6kernel13GemmUniversalIN4cute5tupleIJiiiiEEENS1_10collective13CollectiveMmaINS1_35MainloopSm100TmaUmmaWarpSpecializedILi2ELi2ELi4ENS5_IJNS4_1CILi1EEESB_SB_EEEEENS5_IJNSA_ILi64EEENSA_ILi128EEESF_EEENS_10tfloat32_tENS5_IJlSB_lEEESH_SI_NS4_8TiledMMAINS4_8MMA_AtomIJNS4_17SM100_MMA_TF32_SSISH_SH_fLi64ELi128ELNS4_4UMMA5MajorE0ELSN_0ELNSM_7ScaleInE0ELSO_0EEEEEENS4_6LayoutISC_NS5_IJNSA_ILi0EEESS_SS_EEEEENS5_IJNS4_10UnderscoreESV_SV_EEEEENS4_13SM90_TMA_LOADENS4_14ComposedLayoutINS4_7SwizzleILi3ELi4ELi3EEENS4_18smem_ptr_flag_bitsILi32EEENSR_INS5_IJNSA_ILi8EEENSA_ILi32EEEEEENS5_IJS15_SB_EEEEEEEvNS4_8identityESY_S19_vS1A_EENS_8epilogue10collective18CollectiveEpilogueINS1C_23Sm100TmaWarpSpecializedILi4ELi2ELi16ELb1ELb0EEEJSG_NS5_IJNSR_ISE_SB_EENSR_IS15_SB_EEEEESH_SI_SH_SI_NS1C_6fusion15FusionCallbacksIS1G_NS1K_17LinearCombinationISH_fSH_fLNS_15FloatRoundStyleE2EEESG_S1J_JEEENS4_5SM1004TMEM4LOAD26SM100_TMEM_LOAD_16dp128b8xESY_S19_NS4_17SM75_U32x4_LDSM_NENS4_14SM90_TMA_STOREES19_NS4_17SM90_U32x4_STSM_NENS4_39AutoVectorizingCopyWithAssumedAlignmentILi128EEEEEEvvEEEEvNT_6ParamsE --------------------------
	.section	.text._ZN7cutlass13device_kernelINS_4gemm6kernel13GemmUniversalIN4cute5tupleIJiiiiEEENS1_10collective13CollectiveMmaINS1_35MainloopSm100TmaUmmaWarpSpecializedILi2ELi2ELi4ENS5_IJNS4_1CILi1EEESB_SB_EEEEENS5_IJNSA_ILi64EEENSA_ILi128EEESF_EEENS_10tfloat32_tENS5_IJlSB_lEEESH_SI_NS4_8TiledMMAINS4_8MMA_AtomIJNS4_17SM100_MMA_TF32_SSISH_SH_fLi64ELi128ELNS4_4UMMA5MajorE0ELSN_0ELNSM_7ScaleInE0ELSO_0EEEEEENS4_6LayoutISC_NS5_IJNSA_ILi0EEESS_SS_EEEEENS5_IJNS4_10UnderscoreESV_SV_EEEEENS4_13SM90_TMA_LOADENS4_14ComposedLayoutINS4_7SwizzleILi3ELi4ELi3EEENS4_18smem_ptr_flag_bitsILi32EEENSR_INS5_IJNSA_ILi8EEENSA_ILi32EEEEEENS5_IJS15_SB_EEEEEEEvNS4_8identityESY_S19_vS1A_EENS_8epilogue10collective18CollectiveEpilogueINS1C_23Sm100TmaWarpSpecializedILi4ELi2ELi16ELb1ELb0EEEJSG_NS5_IJNSR_ISE_SB_EENSR_IS15_SB_EEEEESH_SI_SH_SI_NS1C_6fusion15FusionCallbacksIS1G_NS1K_17LinearCombinationISH_fSH_fLNS_15FloatRoundStyleE2EEESG_S1J_JEEENS4_5SM1004TMEM4LOAD26SM100_TMEM_LOAD_16dp128b8xESY_S19_NS4_17SM75_U32x4_LDSM_NENS4_14SM90_TMA_STOREES19_NS4_17SM90_U32x4_STSM_NENS4_39AutoVectorizingCopyWithAssumedAlignmentILi128EEEEEEvvEEEEvNT_6ParamsE,"ax",@progbits
	.align	128
.text._ZN7cutlass13device_kernelINS_4gemm6kernel13GemmUniversalIN4cute5tupleIJiiiiEEENS1_10collective13CollectiveMmaINS1_35MainloopSm100TmaUmmaWarpSpecializedILi2ELi2ELi4ENS5_IJNS4_1CILi1EEESB_SB_EEEEENS5_IJNSA_ILi64EEENSA_ILi128EEESF_EEENS_10tfloat32_tENS5_IJlSB_lEEESH_SI_NS4_8TiledMMAINS4_8MMA_AtomIJNS4_17SM100_MMA_TF32_SSISH_SH_fLi64ELi128ELNS4_4UMMA5MajorE0ELSN_0ELNSM_7ScaleInE0ELSO_0EEEEEENS4_6LayoutISC_NS5_IJNSA_ILi0EEESS_SS_EEEEENS5_IJNS4_10UnderscoreESV_SV_EEEEENS4_13SM90_TMA_LOADENS4_14ComposedLayoutINS4_7SwizzleILi3ELi4ELi3EEENS4_18smem_ptr_flag_bitsILi32EEENSR_INS5_IJNSA_ILi8EEENSA_ILi32EEEEEENS5_IJS15_SB_EEEEEEEvNS4_8identityESY_S19_vS1A_EENS_8epilogue10collective18CollectiveEpilogueINS1C_23Sm100TmaWarpSpecializedILi4ELi2ELi16ELb1ELb0EEEJSG_NS5_IJNSR_ISE_SB_EENSR_IS15_SB_EEEEESH_SI_SH_SI_NS1C_6fusion15FusionCallbacksIS1G_NS1K_17LinearCombinationISH_fSH_fLNS_15FloatRoundStyleE2EEESG_S1J_JEEENS4_5SM1004TMEM4LOAD26SM100_TMEM_LOAD_16dp128b8xESY_S19_NS4_17SM75_U32x4_LDSM_NENS4_14SM90_TMA_STOREES19_NS4_17SM90_U32x4_STSM_NENS4_39AutoVectorizingCopyWithAssumedAlignmentILi128EEEEEEvvEEEEvNT_6ParamsE:
        .type           _ZN7cutlass13device_kernelINS_4gemm6kernel13GemmUniversalIN4cute5tupleIJiiiiEEENS1_10collective13CollectiveMmaINS1_35MainloopSm100TmaUmmaWarpSpecializedILi2ELi2ELi4ENS5_IJNS4_1CILi1EEESB_SB_EEEEENS5_IJNSA_ILi64EEENSA_ILi128EEESF_EEENS_10tfloat32_tENS5_IJlSB_lEEESH_SI_NS4_8TiledMMAINS4_8MMA_AtomIJNS4_17SM100_MMA_TF32_SSISH_SH_fLi64ELi128ELNS4_4UMMA5MajorE0ELSN_0ELNSM_7ScaleInE0ELSO_0EEEEEENS4_6LayoutISC_NS5_IJNSA_ILi0EEESS_SS_EEEEENS5_IJNS4_10UnderscoreESV_SV_EEEEENS4_13SM90_TMA_LOADENS4_14ComposedLayoutINS4_7SwizzleILi3ELi4ELi3EEENS4_18smem_ptr_flag_bitsILi32EEENSR_INS5_IJNSA_ILi8EEENSA_ILi32EEEEEENS5_IJS15_SB_EEEEEEEvNS4_8identityESY_S19_vS1A_EENS_8epilogue10collective18CollectiveEpilogueINS1C_23Sm100TmaWarpSpecializedILi4ELi2ELi16ELb1ELb0EEEJSG_NS5_IJNSR_ISE_SB_EENSR_IS15_SB_EEEEESH_SI_SH_SI_NS1C_6fusion15FusionCallbacksIS1G_NS1K_17LinearCombinationISH_fSH_fLNS_15FloatRoundStyleE2EEESG_S1J_JEEENS4_5SM1004TMEM4LOAD26SM100_TMEM_LOAD_16dp128b8xESY_S19_NS4_17SM75_U32x4_LDSM_NENS4_14SM90_TMA_STOREES19_NS4_17SM90_U32x4_STSM_NENS4_39AutoVectorizingCopyWithAssumedAlignmentILi128EEEEEEvvEEEEvNT_6ParamsE,@function
        .size           _ZN7cutlass13device_kernelINS_4gemm6kernel13GemmUniversalIN4cute5tupleIJiiiiEEENS1_10collective13CollectiveMmaINS1_35MainloopSm100TmaUmmaWarpSpecializedILi2ELi2ELi4ENS5_IJNS4_1CILi1EEESB_SB_EEEEENS5_IJNSA_ILi64EEENSA_ILi128EEESF_EEENS_10tfloat32_tENS5_IJlSB_lEEESH_SI_NS4_8TiledMMAINS4_8MMA_AtomIJNS4_17SM100_MMA_TF32_SSISH_SH_fLi64ELi128ELNS4_4UMMA5MajorE0ELSN_0ELNSM_7ScaleInE0ELSO_0EEEEEENS4_6LayoutISC_NS5_IJNSA_ILi0EEESS_SS_EEEEENS5_IJNS4_10UnderscoreESV_SV_EEEEENS4_13SM90_TMA_LOADENS4_14ComposedLayoutINS4_7SwizzleILi3ELi4ELi3EEENS4_18smem_ptr_flag_bitsILi32EEENSR_INS5_IJNSA_ILi8EEENSA_ILi32EEEEEENS5_IJS15_SB_EEEEEEEvNS4_8identityESY_S19_vS1A_EENS_8epilogue10collective18CollectiveEpilogueINS1C_23Sm100TmaWarpSpecializedILi4ELi2ELi16ELb1ELb0EEEJSG_NS5_IJNSR_ISE_SB_EENSR_IS15_SB_EEEEESH_SI_SH_SI_NS1C_6fusion15FusionCallbacksIS1G_NS1K_17LinearCombinationISH_fSH_fLNS_15FloatRoundStyleE2EEESG_S1J_JEEENS4_5SM1004TMEM4LOAD26SM100_TMEM_LOAD_16dp128b8xESY_S19_NS4_17SM75_U32x4_LDSM_NENS4_14SM90_TMA_STOREES19_NS4_17SM90_U32x4_STSM_NENS4_39AutoVectorizingCopyWithAssumedAlignmentILi128EEEEEEvvEEEEvNT_6ParamsE,(.L_x_174 - _ZN7cutlass13device_kernelINS_4gemm6kernel13GemmUniversalIN4cute5tupleIJiiiiEEENS1_10collective13CollectiveMmaINS1_35MainloopSm100TmaUmmaWarpSpecializedILi2ELi2ELi4ENS5_IJNS4_1CILi1EEESB_SB_EEEEENS5_IJNSA_ILi64EEENSA_ILi128EEESF_EEENS_10tfloat32_tENS5_IJlSB_lEEESH_SI_NS4_8TiledMMAINS4_8MMA_AtomIJNS4_17SM100_MMA_TF32_SSISH_SH_fLi64ELi128ELNS4_4UMMA5MajorE0ELSN_0ELNSM_7ScaleInE0ELSO_0EEEEEENS4_6LayoutISC_NS5_IJNSA_ILi0EEESS_SS_EEEEENS5_IJNS4_10UnderscoreESV_SV_EEEEENS4_13SM90_TMA_LOADENS4_14ComposedLayoutINS4_7SwizzleILi3ELi4ELi3EEENS4_18smem_ptr_flag_bitsILi32EEENSR_INS5_IJNSA_ILi8EEENSA_ILi32EEEEEENS5_IJS15_SB_EEEEEEEvNS4_8identityESY_S19_vS1A_EENS_8epilogue10collective18CollectiveEpilogueINS1C_23Sm100TmaWarpSpecializedILi4ELi2ELi16ELb1ELb0EEEJSG_NS5_IJNSR_ISE_SB_EENSR_IS15_SB_EEEEESH_SI_SH_SI_NS1C_6fusion15FusionCallbacksIS1G_NS1K_17LinearCombinationISH_fSH_fLNS_15FloatRoundStyleE2EEESG_S1J_JEEENS4_5SM1004TMEM4LOAD26SM100_TMEM_LOAD_16dp128b8xESY_S19_NS4_17SM75_U32x4_LDSM_NENS4_14SM90_TMA_STOREES19_NS4_17SM90_U32x4_STSM_NENS4_39AutoVectorizingCopyWithAssumedAlignmentILi128EEEEEEvvEEEEvNT_6ParamsE)
        .other          _ZN7cutlass13device_kernelINS_4gemm6kernel13GemmUniversalIN4cute5tupleIJiiiiEEENS1_10collective13CollectiveMmaINS1_35MainloopSm100TmaUmmaWarpSpecializedILi2ELi2ELi4ENS5_IJNS4_1CILi1EEESB_SB_EEEEENS5_IJNSA_ILi64EEENSA_ILi128EEESF_EEENS_10tfloat32_tENS5_IJlSB_lEEESH_SI_NS4_8TiledMMAINS4_8MMA_AtomIJNS4_17SM100_MMA_TF32_SSISH_SH_fLi64ELi128ELNS4_4UMMA5MajorE0ELSN_0ELNSM_7ScaleInE0ELSO_0EEEEEENS4_6LayoutISC_NS5_IJNSA_ILi0EEESS_SS_EEEEENS5_IJNS4_10UnderscoreESV_SV_EEEEENS4_13SM90_TMA_LOADENS4_14ComposedLayoutINS4_7SwizzleILi3ELi4ELi3EEENS4_18smem_ptr_flag_bitsILi32EEENSR_INS5_IJNSA_ILi8EEENSA_ILi32EEEEEENS5_IJS15_SB_EEEEEEEvNS4_8identityESY_S19_vS1A_EENS_8epilogue10collective18CollectiveEpilogueINS1C_23Sm100TmaWarpSpecializedILi4ELi2ELi16ELb1ELb0EEEJSG_NS5_IJNSR_ISE_SB_EENSR_IS15_SB_EEEEESH_SI_SH_SI_NS1C_6fusion15FusionCallbacksIS1G_NS1K_17LinearCombinationISH_fSH_fLNS_15FloatRoundStyleE2EEESG_S1J_JEEENS4_5SM1004TMEM4LOAD26SM100_TMEM_LOAD_16dp128b8xESY_S19_NS4_17SM75_U32x4_LDSM_NENS4_14SM90_TMA_STOREES19_NS4_17SM90_U32x4_STSM_NENS4_39AutoVectorizingCopyWithAssumedAlignmentILi128EEEEEEvvEEEEvNT_6ParamsE,@"STO_CUDA_ENTRY STV_DEFAULT"
_ZN7cutlass13device_kernelINS_4gemm6kernel13GemmUniversalIN4cute5tupleIJiiiiEEENS1_10collective13CollectiveMmaINS1_35MainloopSm100TmaUmmaWarpSpecializedILi2ELi2ELi4ENS5_IJNS4_1CILi1EEESB_SB_EEEEENS5_IJNSA_ILi64EEENSA_ILi128EEESF_EEENS_10tfloat32_tENS5_IJlSB_lEEESH_SI_NS4_8TiledMMAINS4_8MMA_AtomIJNS4_17SM100_MMA_TF32_SSISH_SH_fLi64ELi128ELNS4_4UMMA5MajorE0ELSN_0ELNSM_7ScaleInE0ELSO_0EEEEEENS4_6LayoutISC_NS5_IJNSA_ILi0EEESS_SS_EEEEENS5_IJNS4_10UnderscoreESV_SV_EEEEENS4_13SM90_TMA_LOADENS4_14ComposedLayoutINS4_7SwizzleILi3ELi4ELi3EEENS4_18smem_ptr_flag_bitsILi32EEENSR_INS5_IJNSA_ILi8EEENSA_ILi32EEEEEENS5_IJS15_SB_EEEEEEEvNS4_8identityESY_S19_vS1A_EENS_8epilogue10collective18CollectiveEpilogueINS1C_23Sm100TmaWarpSpecializedILi4ELi2ELi16ELb1ELb0EEEJSG_NS5_IJNSR_ISE_SB_EENSR_IS15_SB_EEEEESH_SI_SH_SI_NS1C_6fusion15FusionCallbacksIS1G_NS1K_17LinearCombinationISH_fSH_fLNS_15FloatRoundStyleE2EEESG_S1J_JEEENS4_5SM1004TMEM4LOAD26SM100_TMEM_LOAD_16dp128b8xESY_S19_NS4_17SM75_U32x4_LDSM_NENS4_14SM90_TMA_STOREES19_NS4_17SM90_U32x4_STSM_NENS4_39AutoVectorizingCopyWithAssumedAlignmentILi128EEEEEEvvEEEEvNT_6ParamsE:
[----:B------:R-:W1:Y:S01]  /*0000*/  LDC R1, c[0x0][0x37c] ;  /* 0x0000df00ff017b82 */ /* 0x000e620000000800 */
[----:B------:R-:W2:Y:S01]  /*0010*/  S2R R77, SR_TID.X ;  /* 0x00000000004d7919 */ /* 0x000ea20000002100 */
[----:B------:R-:W3:Y:S01]  /*0020*/  LDCU.64 UR8, c[0x0][0x890] ;  /* 0x00011200ff0877ac */ /* 0x000ee20008000a00 */
[----:B------:R-:W-:Y:S02]  /*0030*/  PRMT R64, RZ, 0x7610, R64 ;  /* 0x00007610ff407816 */ /* 0x000fe40000000040 */
[----:B------:R-:W-:Y:S01]  /*0040*/  ELECT P5, URZ, PT ;  /* 0x0000000000ff782f */ /* 0x000fe200038a0000 */
[----:B------:R-:W4:Y:S01]  /*0050*/  LDCU.64 UR52, c[0x0][0x358] ;  /* 0x00006b00ff3477ac */ /* 0x000f220008000a00 */
[----:B---3--:R-:W-:-:S04]  /*0060*/  UISETP.NE.U32.AND UP0, UPT, UR8, URZ, UPT ;  /* 0x000000ff0800728c */ /* 0x008fc8000bf05070 */
[----:B------:R-:W-:Y:S01]  /*0070*/  UISETP.NE.AND.EX UP0, UPT, UR9, URZ, UPT, UP0 ;  /* 0x000000ff0900728c */ /* 0x000fe2000bf05300 */
[----:B--2---:R-:W-:-:S05]  /*0080*/  SHF.R.U32.HI R69, RZ, 0x5, R77 ;  /* 0x00000005ff457819 */ /* 0x004fca000001164d */
[----:B------:R-:W2:Y:S02]  /*0090*/  SHFL.IDX PT, R0, R69, RZ, 0x1f ;  /* 0x00001fff45007589 */ /* 0x000ea400000e0000 */
[----:B--2---:R-:W-:Y:S01]  /*00a0*/  R2UR UR10, R0 ;  /* 0x00000000000a72ca */ /* 0x004fe200000e0000 */
[----:B-1--4-:R-:W-:-:S14]  /*00b0*/  BRA.U UP0, `(.L_x_0) ;  /* 0x00000001002c7547 */ /* 0x012fdc000b800000 */
[----:B------:R-:W1:Y:S02]  /*00c0*/  LDCU.64 UR4, c[0x0][0x888] ;  /* 0x00011100ff0477ac */ /* 0x000e640008000a00 */
[----:B-1----:R-:W-:-:S04]  /*00d0*/  UISETP.NE.U32.AND UP0, UPT, UR4, URZ, UPT ;  /* 0x000000ff0400728c */ /* 0x002fc8000bf05070 */
[----:B------:R-:W-:-:S09]  /*00e0*/  UISETP.NE.AND.EX UP0, UPT, UR5, URZ, UPT, UP0 ;  /* 0x000000ff0500728c */ /* 0x000fd2000bf05300 */
[----:B------:R-:W-:Y:S05]  /*00f0*/  BRA.U !UP0, `(.L_x_1) ;  /* 0x0000000108107547 */ /* 0x000fea000b800000 */
[----:B------:R-:W1:Y:S02]  /*0100*/  LDC.64 R2, c[0x0][0x888] ;  /* 0x00022200ff027b82 */ /* 0x000e640000000a00 */
[----:B-1----:R1:W5:Y:S01]  /*0110*/  LDG.E R35, desc[UR52][R2.64] ;  /* 0x0000003402237981 */ /* 0x002362000c1e1900 */
[----:B------:R-:W-:Y:S01]  /*0120*/  HFMA2 R64, -RZ, RZ, 0, 5.9604644775390625e-08 ;  /* 0x00000001ff407431 */ /* 0x000fe200000001ff */
[----:B------:R-:W-:Y:S05]  /*0130*/  BRA `(.L_x_0) ;  /* 0x00000000000c7947 */ /* 0x000fea0003800000 */
.L_x_1:
[----:B------:R-:W1:Y:S01]  /*0140*/  LDCU UR4, c[0x0][0x880] ;  /* 0x00011000ff0477ac */ /* 0x000e620008000800 */
[----:B------:R-:W-:Y:S01]  /*0150*/  HFMA2 R64, -RZ, RZ, 0, 5.9604644775390625e-08 ;  /* 0x00000001ff407431 */ /* 0x000fe200000001ff */
[----:B-1----:R-:W-:-:S07]  /*0160*/  MOV R35, UR4 ;  /* 0x0000000400237c02 */ /* 0x002fce0008000f00 */
.L_x_0:
[----:B------:R-:W2:Y:S02]  /*0170*/  LDCU.64 UR4, c[0x0][0x8b0] ;  /* 0x00011600ff0477ac */ /* 0x000ea40008000a00 */
[----:B--2---:R-:W-:-:S04]  /*0180*/  UISETP.NE.U32.AND UP0, UPT, UR4, URZ, UPT ;  /* 0x000000ff0400728c */ /* 0x004fc8000bf05070 */
[----:B------:R-:W-:-:S09]  /*0190*/  UISETP.NE.AND.EX UP0, UPT, UR5, URZ, UPT, UP0 ;  /* 0x000000ff0500728c */ /* 0x000fd2000bf05300 */
[----:B------:R-:W-:Y:S05]  /*01a0*/  BRA.U UP0, `(.L_x_2) ;  /* 0x0000000100247547 */ /* 0x000fea000b800000 */
[----:B------:R-:W2:Y:S02]  /*01b0*/  LDCU.64 UR4, c[0x0][0x8a8] ;  /* 0x00011500ff0477ac */ /* 0x000ea40008000a00 */
[----:B--2---:R-:W-:-:S04]  /*01c0*/  UISETP.NE.U32.AND UP0, UPT, UR4, URZ, UPT ;  /* 0x000000ff0400728c */ /* 0x004fc8000bf05070 */
[----:B------:R-:W-:-:S09]  /*01d0*/  UISETP.NE.AND.EX UP0, UPT, UR5, URZ, UPT, UP0 ;  /* 0x000000ff0500728c */ /* 0x000fd2000bf05300 */
[----:B------:R-:W-:Y:S05]  /*01e0*/  BRA.U !UP0, `(.L_x_3) ;  /* 0x00000001080c7547 */ /* 0x000fea000b800000 */
[----:B-1----:R-:W1:Y:S02]  /*01f0*/  LDC.64 R2, c[0x0][0x8a8] ;  /* 0x00022a00ff027b82 */ /* 0x002e640000000a00 */
[----:B-1----:R2:W5:Y:S01]  /*0200*/  LDG.E R33, desc[UR52][R2.64] ;  /* 0x0000003402217981 */ /* 0x002562000c1e1900 */
[----:B------:R-:W-:Y:S05]  /*0210*/  BRA `(.L_x_2) ;  /* 0x0000000000087947 */ /* 0x000fea0003800000 */
.L_x_3:
[----:B------:R-:W2:Y:S02]  /*0220*/  LDCU UR4, c[0x0][0x8a0] ;  /* 0x00011400ff0477ac */ /* 0x000ea40008000800 */
[----:B--2---:R-:W-:Y:S02]  /*0230*/  MOV R33, UR4 ;  /* 0x0000000400217c02 */ /* 0x004fe40008000f00 */
.L_x_2:
[----:B------:R-:W-:Y:S01]  /*0240*/  IMAD.U32 R0, RZ, RZ, UR10 ;  /* 0x0000000aff007e24 */ /* 0x000fe2000f8e00ff */
[----:B------:R-:W-:Y:S04]  /*0250*/  BSSY.RECONVERGENT B0, `(.L_x_4) ;  /* 0x000000c000007945 */ /* 0x000fe80003800200 */
[C---:B------:R-:W-:Y:S02]  /*0260*/  ISETP.NE.OR P1, PT, R0.reuse, 0x1, !P5 ;  /* 0x000000010000780c */ /* 0x040fe40006f25670 */
[----:B------:R-:W-:-:S11]  /*0270*/  ISETP.NE.OR P0, PT, R0, 0x3, !P5 ;  /* 0x000000030000780c */ /* 0x000fd60006f05670 */
[----:B------:R-:W-:Y:S05]  /*0280*/  @P1 BRA `(.L_x_5) ;  /* 0x0000000000201947 */ /* 0x000fea0003800000 */
[----:B------:R-:W3:Y:S02]  /*0290*/  LDCU.64 UR4, c[0x0][0x348] ;  /* 0x00006900ff0477ac */ /* 0x000ee40008000a00 */
[----:B---3--:R-:W-:Y:S02]  /*02a0*/  UIADD3 UR6, UP1, UPT, UR4, 0x80, URZ ;  /* 0x0000008004067890 */ /* 0x008fe4000ff3e0ff */
[----:B------:R-:W-:Y:S02]  /*02b0*/  UIADD3 UR4, UP0, UPT, UR4, 0x180, URZ ;  /* 0x0000018004047890 */ /* 0x000fe4000ff1e0ff */
[----:B------:R-:W-:Y:S02]  /*02c0*/  UIADD3.X UR7, UPT, UPT, URZ, UR5, URZ, UP1, !UPT ;  /* 0x00000005ff077290 */ /* 0x000fe40008ffe4ff */
[----:B------:R-:W-:-:S07]  /*02d0*/  UIADD3.X UR5, UPT, UPT, URZ, UR5, URZ, UP0, !UPT ;  /* 0x00000005ff057290 */ /* 0x000fce00087fe4ff */
[----:B------:R3:W-:Y:S02]  /*02e0*/  UTMACCTL.PF [UR6] ;  /* 0x00000000060079b9 */ /* 0x0007e40008040000 */
[----:B------:R3:W-:Y:S02]  /*02f0*/  UTMACCTL.PF [UR4] ;  /* 0x00000000040079b9 */ /* 0x0007e40008040000 */
[----:B---3--:R-:W-:Y:S01]  /*0300*/  NOP ;  /* 0x0000000000007918 */ /* 0x008fe20000000000 */
.L_x_5:
[----:B------:R-:W-:Y:S05]  /*0310*/  BSYNC.RECONVERGENT B0 ;  /* 0x0000000000007941 */ /* 0x000fea0003800200 */
.L_x_4:
[----:B------:R-:W-:Y:S04]  /*0320*/  BSSY.RECONVERGENT B0, `(.L_x_6) ;  /* 0x000000a000007945 */ /* 0x000fe80003800200 */
        /* <DEDUP_REMOVED lines=9> */
.L_x_7:
[----:B------:R-:W-:Y:S05]  /*03c0*/  BSYNC.RECONVERGENT B0 ;  /* 0x0000000000007941 */ /* 0x000fea0003800200 */
.L_x_6:
[----:B------:R-:W3:Y:S01]  /*03d0*/  LDCU.64 UR4, c[0x0][0x888] ;  /* 0x00011100ff0477ac */ /* 0x000ee20008000a00 */
[----:B------:R-:W-:Y:S02]  /*03e0*/  UISETP.EQ.U32.AND UP1, UPT, UR8, URZ, UPT ;  /* 0x000000ff0800728c */ /* 0x000fe4000bf22070 */
[----:B------:R-:W-:Y:S02]  /*03f0*/  UPLOP3.LUT UP2, UPT, UPT, UPT, UPT, 0x80, 0x8 ;  /* 0x000000000008789c */ /* 0x000fe40003f4f070 */
[----:B---3--:R-:W-:-:S04]  /*0400*/  UISETP.NE.U32.AND UP0, UPT, UR4, URZ, UPT ;  /* 0x000000ff0400728c */ /* 0x008fc8000bf05070 */
[----:B------:R-:W-:-:S04]  /*0410*/  UISETP.NE.AND.EX UP0, UPT, UR5, URZ, UPT, UP0 ;  /* 0x000000ff0500728c */ /* 0x000fc8000bf05300 */
[----:B------:R-:W-:-:S04]  /*0420*/  UISETP.EQ.OR.EX UP3, UPT, UR9, URZ, !UP0, UP1 ;  /* 0x000000ff0900728c */ /* 0x000fc8000c762710 */
[----:B------:R-:W-:-:S05]  /*0430*/  UP2UR UR44, UPR, URZ, 0x8 ;  /* 0x00000008ff2c7883 */ /* 0x000fca0008000000 */
[----:B------:R-:W-:Y:S07]  /*0440*/  BRA.U !UP3, `(.L_x_8) ;  /* 0x000000010b207547 */ /* 0x000fee000b800000 */
[----:B------:R-:W-:Y:S01]  /*0450*/  UISETP.NE.U32.AND UP2, UPT, UR8, URZ, UPT ;  /* 0x000000ff0800728c */ /* 0x000fe2000bf45070 */
[----:B-----5:R-:W-:Y:S01]  /*0460*/  FSETP.NEU.AND P0, PT, R35, RZ, PT ;  /* 0x000000ff2300720b */ /* 0x020fe20003f0d000 */
[----:B------:R-:W-:Y:S02]  /*0470*/  USEL UR4, URZ, 0xffffffff, UP0 ;  /* 0xffffffffff047887 */ /* 0x000fe40008000000 */
[----:B------:R-:W-:-:S10]  /*0480*/  UISETP.NE.AND.EX UP2, UPT, UR9, URZ, UPT, UP2 ;  /* 0x000000ff0900728c */ /* 0x000fd4000bf45320 */
[----:B------:R-:W-:Y:S01]  /*0490*/  VOTEU.ANY UP1, P0 ;  /* 0x0000000000ff7886 */ /* 0x000fe20000020100 */
[----:B------:R-:W-:-:S04]  /*04a0*/  @!UP2 USEL UR4, URZ, 0xffffffff, UP1 ;  /* 0xffffffffff04a887 */ /* 0x000fc80008800000 */
[----:B------:R-:W-:-:S04]  /*04b0*/  ULOP3.LUT UR4, UR4, 0x1, URZ, 0xc0, !UPT ;  /* 0x0000000104047892 */ /* 0x000fc8000f8ec0ff */
[----:B------:R-:W-:-:S11]  /*04c0*/  UISETP.NE.U32.AND UP2, UPT, UR4, 0x1, UPT ;  /* 0x000000010400788c */ /* 0x000fd6000bf45070 */
.L_x_8:
[----:B-12---:R-:W1:Y:S01]  /*04d0*/  SHFL.IDX PT, R2, R69, RZ, 0x1f ;  /* 0x00001fff45027589 */ /* 0x006e6200000e0000 */
[----:B------:R-:W-:-:S04]  /*04e0*/  UISETP.NE.AND UP1, UPT, UR10, 0x2, UPT ;  /* 0x000000020a00788c */ /* 0x000fc8000bf25270 */
[----:B------:R-:W-:Y:S01]  /*04f0*/  USEL UR21, URZ, 0x1, UP1 ;  /* 0x00000001ff157887 */ /* 0x000fe20008800000 */
[----:B-1----:R-:W-:-:S13]  /*0500*/  ISETP.NE.AND P0, PT, R2, RZ, PT ;  /* 0x000000ff0200720c */ /* 0x002fda0003f05270 */
[----:B------:R-:W-:Y:S05]  /*0510*/  @P0 BRA `(.L_x_9) ;  /* 0x0000000000380947 */ /* 0x000fea0003800000 */
[----:B------:R-:W1:Y:S01]  /*0520*/  S2UR UR4, SR_CgaCtaId ;  /* 0x00000000000479c3 */ /* 0x000e620000008800 */
[----:B------:R-:W-:Y:S01]  /*0530*/  UMOV UR5, 0x400 ;  /* 0x0000040000057882 */ /* 0x000fe20000000000 */
[----:B------:R-:W-:Y:S01]  /*0540*/  UMOV UR6, 0x1 ;  /* 0x0000000100067882 */ /* 0x000fe20000000000 */
[----:B------:R-:W-:Y:S01]  /*0550*/  ELECT P0, URZ, PT ;  /* 0x0000000000ff782f */ /* 0x000fe20003800000 */
[----:B------:R-:W-:-:S04]  /*0560*/  UIADD3 UR6, UPT, UPT, -UR6, 0x100000, URZ ;  /* 0x0010000006067890 */ /* 0x000fc8000fffe1ff */
[----:B------:R-:W-:Y:S02]  /*0570*/  USHF.L.U32 UR7, UR6, 0xb, URZ ;  /* 0x0000000b06077899 */ /* 0x000fe400080006ff */
[----:B------:R-:W-:Y:S02]  /*0580*/  USHF.L.U32 UR6, UR6, 0x1, URZ ;  /* 0x0000000106067899 */ /* 0x000fe400080006ff */
[----:B-1----:R-:W-:Y:S01]  /*0590*/  ULEA UR4, UR4, UR5, 0x18 ;  /* 0x0000000504047291 */ /* 0x002fe2000f8ec0ff */
[----:B------:R-:W1:Y:S11]  /*05a0*/  FENCE.VIEW.ASYNC.S ;  /* 0x00000000000073c6 */ /* 0x000e760000000000 */
[----:B-1----:R1:W2:Y:S01]  /*05b0*/  SYNCS.EXCH.64 URZ, [UR4], UR6 ;  /* 0x0000000604ff75b2 */ /* 0x0022a20008000100 */
[----:B------:R1:W3:Y:S01]  /*05c0*/  SYNCS.EXCH.64 URZ, [UR4+0x10], UR6 ;  /* 0x0000100604ff75b2 */ /* 0x0002e20008000100 */
[----:B------:R1:W4:Y:S01]  /*05d0*/  SYNCS.EXCH.64 URZ, [UR4+0x8], UR6 ;  /* 0x0000080604ff75b2 */ /* 0x0003220008000100 */
[----:B------:R1:W1:Y:S01]  /*05e0*/  SYNCS.EXCH.64 URZ, [UR4+0x18], UR6 ;  /* 0x0000180604ff75b2 */ /* 0x0002620008000100 */
[----:B------:R-:W-:Y:S01]  /*05f0*/  NOP ;  /* 0x0000000000007918 */ /* 0x000fe20000000000 */
.L_x_9:
[----:B------:R-:W2:Y:S01]  /*0600*/  SHFL.IDX PT, R2, R69, RZ, 0x1f ;  /* 0x00001fff45027589 */ /* 0x000ea200000e0000 */
[----:B------:R-:W-:Y:S01]  /*0610*/  NOP ;  /* 0x0000000000007918 */ /* 0x000fe20000000000 */
[----:B--2---:R-:W-:-:S13]  /*0620*/  ISETP.NE.AND P0, PT, R2, 0x1, PT ;  /* 0x000000010200780c */ /* 0x004fda0003f05270 */
[----:B------:R-:W-:Y:S05]  /*0630*/  @P0 BRA `(.L_x_10) ;  /* 0x0000000000580947 */ /* 0x000fea0003800000 */
[----:B-1----:R-:W1:Y:S01]  /*0640*/  S2UR UR4, SR_CgaCtaId ;  /* 0x00000000000479c3 */ /* 0x002e620000008800 */
[----:B------:R-:W-:Y:S01]  /*0650*/  UMOV UR5, 0x400 ;  /* 0x0000040000057882 */ /* 0x000fe20000000000 */
[----:B------:R-:W-:Y:S01]  /*0660*/  UMOV UR8, 0x20 ;  /* 0x0000002000087882 */ /* 0x000fe20000000000 */
[----:B------:R-:W-:Y:S01]  /*0670*/  UMOV UR6, 0x80 ;  /* 0x0000008000067882 */ /* 0x000fe20000000000 */
[----:B------:R-:W-:-:S04]  /*0680*/  UIADD3 UR8, UPT, UPT, -UR8, 0x100000, URZ ;  /* 0x0010000008087890 */ /* 0x000fc8000fffe1ff */
[----:B------:R-:W-:Y:S02]  /*0690*/  USHF.L.U32 UR9, UR8, 0xb, URZ ;  /* 0x0000000b08097899 */ /* 0x000fe400080006ff */
[----:B------:R-:W-:Y:S02]  /*06a0*/  USHF.L.U32 UR8, UR8, 0x1, URZ ;  /* 0x0000000108087899 */ /* 0x000fe400080006ff */
[----:B------:R-:W-:-:S04]  /*06b0*/  UIADD3 UR6, UPT, UPT, -UR6, 0x100000, URZ ;  /* 0x0010000006067890 */ /* 0x000fc8000fffe1ff */
[----:B------:R-:W-:Y:S02]  /*06c0*/  USHF.L.U32 UR7, UR6, 0xb, URZ ;  /* 0x0000000b06077899 */ /* 0x000fe400080006ff */
[----:B------:R-:W-:Y:S01]  /*06d0*/  USHF.L.U32 UR6, UR6, 0x1, URZ ;  /* 0x0000000106067899 */ /* 0x000fe200080006ff */
[----:B------:R-:W-:Y:S01]  /*06e0*/  ELECT P0, URZ, PT ;  /* 0x0000000000ff782f */ /* 0x000fe20003800000 */
[----:B-1----:R-:W-:Y:S01]  /*06f0*/  ULEA UR4, UR4, UR5, 0x18 ;  /* 0x0000000504047291 */ /* 0x002fe2000f8ec0ff */
[----:B------:R-:W1:Y:S11]  /*0700*/  FENCE.VIEW.ASYNC.S ;  /* 0x00000000000073c6 */ /* 0x000e760000000000 */
[----:B-1----:R2:W1:Y:S01]  /*0710*/  SYNCS.EXCH.64 URZ, [UR4+0x20], UR8 ;  /* 0x0000200804ff75b2 */ /* 0x0024620008000100 */
[----:B------:R2:W1:Y:S01]  /*0720*/  SYNCS.EXCH.64 URZ, [UR4+0x40], UR6 ;  /* 0x0000400604ff75b2 */ /* 0x0004620008000100 */
[----:B------:R2:W1:Y:S01]  /*0730*/  SYNCS.EXCH.64 URZ, [UR4+0x28], UR8 ;  /* 0x0000280804ff75b2 */ /* 0x0004620008000100 */
[----:B------:R2:W1:Y:S01]  /*0740*/  SYNCS.EXCH.64 URZ, [UR4+0x48], UR6 ;  /* 0x0000480604ff75b2 */ /* 0x0004620008000100 */
[----:B------:R2:W1:Y:S01]  /*0750*/  SYNCS.EXCH.64 URZ, [UR4+0x30], UR8 ;  /* 0x0000300804ff75b2 */ /* 0x0004620008000100 */
[----:B------:R2:W1:Y:S01]  /*0760*/  SYNCS.EXCH.64 URZ, [UR4+0x50], UR6 ;  /* 0x0000500604ff75b2 */ /* 0x0004620008000100 */
[----:B------:R2:W1:Y:S01]  /*0770*/  SYNCS.EXCH.64 URZ, [UR4+0x38], UR8 ;  /* 0x0000380804ff75b2 */ /* 0x0004620008000100 */
[----:B------:R2:W1:Y:S02]  /*0780*/  SYNCS.EXCH.64 URZ, [UR4+0x58], UR6 ;  /* 0x0000580604ff75b2 */ /* 0x0004640008000100 */
[----:B--2---:R-:W-:Y:S01]  /*0790*/  NOP ;  /* 0x0000000000007918 */ /* 0x004fe20000000000 */
.L_x_10:
[----:B------:R-:W2:Y:S01]  /*07a0*/  SHFL.IDX PT, R2, R69, RZ, 0x1f ;  /* 0x00001fff45027589 */ /* 0x000ea200000e0000 */
[----:B------:R-:W-:Y:S01]  /*07b0*/  NOP ;  /* 0x0000000000007918 */ /* 0x000fe20000000000 */
[----:B--2---:R-:W-:-:S13]  /*07c0*/  ISETP.NE.AND P0, PT, R2, 0x3, PT ;  /* 0x000000030200780c */ /* 0x004fda0003f05270 */
[----:B------:R-:W-:Y:S05]  /*07d0*/  @P0 BRA `(.L_x_11) ;  /* 0x0000000000300947 */ /* 0x000fea0003800000 */
[----:B-1----:R-:W1:Y:S01]  /*07e0*/  S2UR UR6, SR_CgaCtaId ;  /* 0x00000000000679c3 */ /* 0x002e620000008800 */
[----:B------:R-:W-:Y:S01]  /*07f0*/  UMOV UR4, 0x400 ;  /* 0x0000040000047882 */ /* 0x000fe20000000000 */
[----:B------:R-:W-:Y:S01]  /*0800*/  UMOV UR5, 0x20 ;  /* 0x0000002000057882 */ /* 0x000fe20000000000 */
[----:B------:R-:W-:Y:S01]  /*0810*/  ELECT P0, URZ, PT ;  /* 0x0000000000ff782f */ /* 0x000fe20003800000 */
[----:B-1----:R-:W-:Y:S02]  /*0820*/  ULEA UR6, UR6, UR4, 0x18 ;  /* 0x0000000406067291 */ /* 0x002fe4000f8ec0ff */
[----:B------:R-:W-:-:S04]  /*0830*/  UIADD3 UR4, UPT, UPT, -UR5, 0x100000, URZ ;  /* 0x0010000005047890 */ /* 0x000fc8000fffe1ff */
[----:B------:R-:W-:Y:S02]  /*0840*/  USHF.L.U32 UR5, UR4, 0xb, URZ ;  /* 0x0000000b04057899 */ /* 0x000fe400080006ff */
[----:B------:R-:W-:Y:S01]  /*0850*/  USHF.L.U32 UR4, UR4, 0x1, URZ ;  /* 0x0000000104047899 */ /* 0x000fe200080006ff */
[----:B------:R-:W1:Y:S11]  /*0860*/  FENCE.VIEW.ASYNC.S ;  /* 0x00000000000073c6 */ /* 0x000e760000000000 */
[----:B-1----:R2:W1:Y:S01]  /*0870*/  SYNCS.EXCH.64 URZ, [UR6+0x60], UR4 ;  /* 0x0000600406ff75b2 */ /* 0x0024620008000100 */
[----:B------:R2:W1:Y:S02]  /*0880*/  SYNCS.EXCH.64 URZ, [UR6+0x68], UR4 ;  /* 0x0000680406ff75b2 */ /* 0x0004640008000100 */
[----:B--2---:R-:W-:Y:S01]  /*0890*/  NOP ;  /* 0x0000000000007918 */ /* 0x004fe20000000000 */
.L_x_11:
[----:B------:R-:W2:Y:S01]  /*08a0*/  SHFL.IDX PT, R2, R69, RZ, 0x1f ;  /* 0x00001fff45027589 */ /* 0x000ea200000e0000 */
[----:B------:R-:W-:Y:S01]  /*08b0*/  NOP ;  /* 0x0000000000007918 */ /* 0x000fe20000000000 */
[----:B--2---:R-:W-:-:S13]  /*08c0*/  ISETP.NE.AND P0, PT, R2, 0x4, PT ;  /* 0x000000040200780c */ /* 0x004fda0003f05270 */
[----:B------:R-:W-:Y:S05]  /*08d0*/  @P0 BRA `(.L_x_12) ;  /* 0x00000000004c0947 */ /* 0x000fea0003800000 */
[----:B-1----:R-:W1:Y:S01]  /*08e0*/  S2UR UR6, SR_CgaCtaId ;  /* 0x00000000000679c3 */ /* 0x002e620000008800 */
[----:B------:R-:W-:Y:S01]  /*08f0*/  UMOV UR4, 0x100 ;  /* 0x0000010000047882 */ /* 0x000fe20000000000 */
[----:B------:R-:W-:Y:S01]  /*0900*/  UMOV UR5, 0x400 ;  /* 0x0000040000057882 */ /* 0x000fe20000000000 */
[----:B------:R-:W-:Y:S01]  /*0910*/  USEL UR4, UR4, 0xe0, UP2 ;  /* 0x000000e004047887 */ /* 0x000fe20009000000 */
[----:B------:R-:W-:Y:S01]  /*0920*/  UMOV UR8, 0x1 ;  /* 0x0000000100087882 */ /* 0x000fe20000000000 */
[----:B------:R-:W-:Y:S01]  /*0930*/  ELECT P0, URZ, PT ;  /* 0x0000000000ff782f */ /* 0x000fe20003800000 */
[----:B------:R-:W-:-:S04]  /*0940*/  UIADD3 UR8, UPT, UPT, -UR8, 0x100000, URZ ;  /* 0x0010000008087890 */ /* 0x000fc8000fffe1ff */
[----:B------:R-:W-:Y:S02]  /*0950*/  USHF.L.U32 UR9, UR8, 0xb, URZ ;  /* 0x0000000b08097899 */ /* 0x000fe400080006ff */
[----:B------:R-:W-:Y:S02]  /*0960*/  USHF.L.U32 UR8, UR8, 0x1, URZ ;  /* 0x0000000108087899 */ /* 0x000fe400080006ff */
[----:B-1----:R-:W-:Y:S02]  /*0970*/  ULEA UR6, UR6, UR5, 0x18 ;  /* 0x0000000506067291 */ /* 0x002fe4000f8ec0ff */
[----:B------:R-:W-:-:S04]  /*0980*/  UIADD3 UR4, UPT, UPT, -UR4, 0x100000, URZ ;  /* 0x0010000004047890 */ /* 0x000fc8000fffe1ff */
[----:B------:R-:W-:Y:S02]  /*0990*/  USHF.L.U32 UR5, UR4, 0xb, URZ ;  /* 0x0000000b04057899 */ /* 0x000fe400080006ff */
[----:B------:R-:W-:Y:S01]  /*09a0*/  USHF.L.U32 UR4, UR4, 0x1, URZ ;  /* 0x0000000104047899 */ /* 0x000fe200080006ff */
[----:B------:R-:W1:Y:S03]  /*09b0*/  FENCE.VIEW.ASYNC.S ;  /* 0x00000000000073c6 */ /* 0x000e660000000000 */
[----:B-1----:R2:W1:Y:S08]  /*09c0*/  SYNCS.EXCH.64 URZ, [UR6+0x70], UR8 ;  /* 0x0000700806ff75b2 */ /* 0x0024700008000100 */
[----:B------:R2:W1:Y:S01]  /*09d0*/  SYNCS.EXCH.64 URZ, [UR6+0x80], UR4 ;  /* 0x0000800406ff75b2 */ /* 0x0004620008000100 */
[----:B------:R2:W1:Y:S01]  /*09e0*/  SYNCS.EXCH.64 URZ, [UR6+0x78], UR8 ;  /* 0x0000780806ff75b2 */ /* 0x0004620008000100 */
[----:B------:R2:W1:Y:S02]  /*09f0*/  SYNCS.EXCH.64 URZ, [UR6+0x88], UR4 ;  /* 0x0000880406ff75b2 */ /* 0x0004640008000100 */
[----:B--2---:R-:W-:Y:S01]  /*0a00*/  NOP ;  /* 0x0000000000007918 */ /* 0x004fe20000000000 */
.L_x_12:
        /* <DEDUP_REMOVED lines=26> */
.L_x_13:
        /* <DEDUP_REMOVED lines=13> */
[----:B-1----:R2:W1:Y:S01]  /*0c80*/  SYNCS.EXCH.64 URZ, [UR4+0xd0], UR6 ;  /* 0x0000d00604ff75b2 */ /* 0x0024620008000100 */
[----:B------:R2:W1:Y:S01]  /*0c90*/  SYNCS.EXCH.64 URZ, [UR4+0xe0], UR6 ;  /* 0x0000e00604ff75b2 */ /* 0x0004620008000100 */
[----:B------:R2:W1:Y:S01]  /*0ca0*/  SYNCS.EXCH.64 URZ, [UR4+0xd8], UR6 ;  /* 0x0000d80604ff75b2 */ /* 0x0004620008000100 */
[----:B------:R2:W1:Y:S02]  /*0cb0*/  SYNCS.EXCH.64 URZ, [UR4+0xe8], UR6 ;  /* 0x0000e80604ff75b2 */ /* 0x0004640008000100 */
[----:B--2---:R-:W-:Y:S01]  /*0cc0*/  NOP ;  /* 0x0000000000007918 */ /* 0x004fe20000000000 */
.L_x_14:
[----:B------:R-:W2:Y:S01]  /*0cd0*/  S2UR UR5, SR_CTAID.X ;  /* 0x00000000000579c3 */ /* 0x000ea20000002500 */
[----:B------:R-:W-:-:S05]  /*0ce0*/  CS2R.32 R63, SR_CgaSize ;  /* 0x00000000003f7805 */ /* 0x000fca0000008a00 */
[----:B------:R-:W-:-:S05]  /*0cf0*/  IMAD R63, R63, -0xa0, RZ ;  /* 0xffffff603f3f7824 */ /* 0x000fca00078e02ff */
[----:B-1----:R-:W-:-:S14]  /*0d00*/  R2UR UR7, R63 ;  /* 0x000000003f0772ca */ /* 0x002fdc00000e0000 */
[----:B------:R-:W1:Y:S01]  /*0d10*/  LDCU UR7, c[0x0][UR7+0x2b0] ;  /* 0x00005600070777ac */ /* 0x000e620008000800 */
[----:B------:R-:W-:Y:S01]  /*0d20*/  NOP ;  /* 0x0000000000007918 */ /* 0x000fe20000000000 */
[----:B------:R-:W-:-:S05]  /*0d30*/  CS2R.32 R63, SR_CgaSize ;  /* 0x00000000003f7805 */ /* 0x000fca0000008a00 */
[----:B------:R-:W-:-:S05]  /*0d40*/  IMAD R63, R63, -0xa0, RZ ;  /* 0xffffff603f3f7824 */ /* 0x000fca00078e02ff */
[----:B------:R-:W-:-:S14]  /*0d50*/  R2UR UR6, R63 ;  /* 0x000000003f0672ca */ /* 0x000fdc00000e0000 */
[----:B------:R-:W3:Y:S01]  /*0d60*/  LDCU UR6, c[0x0][UR6+0x2b4] ;  /* 0x00005680060677ac */ /* 0x000ee20008000800 */
[----:B------:R-:W4:Y:S08]  /*0d70*/  S2UR UR4, SR_CTAID.Y ;  /* 0x00000000000479c3 */ /* 0x000f300000002600 */
[----:B------:R-:W3:Y:S01]  /*0d80*/  LDC R10, c[0x0][0xb24] ;  /* 0x0002c900ff0a7b82 */ /* 0x000ee20000000800 */
[----:B--2---:R-:W-:-:S02]  /*0d90*/  I2FP.F32.U32 R63, UR5 ;  /* 0x00000005003f7c45 */ /* 0x004fc40008201000 */
[----:B------:R-:W-:-:S05]  /*0da0*/  CS2R.32 R3, SR_CgaSize ;  /* 0x0000000000037805 */ /* 0x000fca0000008a00 */
[----:B------:R-:W-:-:S06]  /*0db0*/  IMAD R3, R3, -0xa0, RZ ;  /* 0xffffff6003037824 */ /* 0x000fcc00078e02ff */
[----:B------:R-:W2:Y:S01]  /*0dc0*/  LDC R3, c[0x0][R3+0x2a0] ;  /* 0x0000a80003037b82 */ /* 0x000ea20000000800 */
[----:B------:R-:W-:Y:S01]  /*0dd0*/  MOV R15, UR5 ;  /* 0x00000005000f7c02 */ /* 0x000fe20008000f00 */
[----:B-1----:R-:W-:Y:S01]  /*0de0*/  FMUL R63, R63, UR7 ;  /* 0x000000073f3f7c20 */ /* 0x002fe20008400000 */
[----:B----4-:R-:W-:Y:S02]  /*0df0*/  I2FP.F32.U32 R62, UR4 ;  /* 0x00000004003e7c45 */ /* 0x010fe40008201000 */
[----:B------:R-:W-:-:S05]  /*0e00*/  CS2R.32 R2, SR_CgaSize ;  /* 0x0000000000027805 */ /* 0x000fca0000008a00 */
[----:B------:R-:W-:-:S06]  /*0e10*/  IMAD R2, R2, -0xa0, RZ ;  /* 0xffffff6002027824 */ /* 0x000fcc00078e02ff */
[----:B------:R-:W1:Y:S01]  /*0e20*/  LDC R2, c[0x0][R2+0x2a4] ;  /* 0x0000a90002027b82 */ /* 0x000e620000000800 */
[----:B------:R-:W-:Y:S01]  /*0e30*/  MOV R14, UR4 ;  /* 0x00000004000e7c02 */ /* 0x000fe20008000f00 */
[----:B------:R-:W4:Y:S01]  /*0e40*/  F2I.U32.TRUNC.NTZ R63, R63 ;  /* 0x0000003f003f7305 */ /* 0x000f22000020f000 */
[----:B---3--:R-:W-:-:S05]  /*0e50*/  FMUL R62, R62, UR6 ;  /* 0x000000063e3e7c20 */ /* 0x008fca0008400000 */
[----:B------:R-:W-:Y:S01]  /*0e60*/  BAR.SYNC.DEFER_BLOCKING 0x0 ;  /* 0x0000000000007b1d */ /* 0x000fe20000010000 */
[----:B------:R-:W-:-:S05]  /*0e70*/  ISETP.GE.AND P0, PT, R10, 0x1, PT ;  /* 0x000000010a00780c */ /* 0x000fca0003f06270 */
[----:B------:R-:W3:Y:S02]  /*0e80*/  F2I.U32.TRUNC.NTZ R62, R62 ;  /* 0x0000003e003e7305 */ /* 0x000ee4000020f000 */
[----:B------:R-:W1:Y:S01]  /*0e90*/  S2UR UR60, SR_CTAID.Z ;  /* 0x00000000003c79c3 */ /* 0x000e620000002700 */
[----:B----4-:R-:W-:-:S05]  /*0ea0*/  IADD3 R63, PT, PT, -R63, RZ, RZ ;  /* 0x000000ff3f3f7210 */ /* 0x010fca0007ffe1ff */
[----:B--2---:R-:W-:Y:S01]  /*0eb0*/  IMAD R63, R3, R63, UR5 ;  /* 0x00000005033f7e24 */ /* 0x004fe2000f8e023f */
[----:B---3--:R-:W-:-:S05]  /*0ec0*/  IADD3 R62, PT, PT, -R62, RZ, RZ ;  /* 0x000000ff3e3e7210 */ /* 0x008fca0007ffe1ff */
[----:B-1----:R-:W-:Y:S01]  /*0ed0*/  IMAD R62, R2, R62, UR4 ;  /* 0x00000004023e7e24 */ /* 0x002fe2000f8e023e */
[----:B------:R-:W-:Y:S06]  /*0ee0*/  @!P0 BRA `(.L_x_15) ;  /* 0x0000000000b88947 */ /* 0x000fec0003800000 */
[----:B------:R-:W1:Y:S01]  /*0ef0*/  LDC.64 R4, c[0x0][0xb18] ;  /* 0x0002c600ff047b82 */ /* 0x000e620000000a00 */
[----:B------:R-:W-:-:S07]  /*0f00*/  ISETP.NE.AND P0, PT, R10, 0x1, PT ;  /* 0x000000010a00780c */ /* 0x000fce0003f05270 */
[----:B------:R-:W2:Y:S08]  /*0f10*/  LDC R9, c[0x0][0xb0c] ;  /* 0x0002c300ff097b82 */ /* 0x000eb00000000800 */
[----:B------:R-:W3:Y:S08]  /*0f20*/  LDC R12, c[0x0][0x370] ;  /* 0x0000dc00ff0c7b82 */ /* 0x000ef00000000800 */
[----:B------:R-:W4:Y:S01]  /*0f30*/  LDC R11, c[0x0][0x374] ;  /* 0x0000dd00ff0b7b82 */ /* 0x000f220000000800 */
[----:B-1----:R-:W-:-:S07]  /*0f40*/  ISETP.NE.AND P1, PT, R4, 0x1, PT ;  /* 0x000000010400780c */ /* 0x002fce0003f25270 */
[----:B------:R-:W3:Y:S01]  /*0f50*/  LDC.64 R6, c[0x0][0xb10] ;  /* 0x0002c400ff067b82 */ /* 0x000ee20000000a00 */
[----:B--2---:R-:W-:-:S07]  /*0f60*/  ISETP.NE.AND P2, PT, R9, 0x1, PT ;  /* 0x000000010900780c */ /* 0x004fce0003f45270 */
[----:B------:R-:W1:Y:S08]  /*0f70*/  LDC R8, c[0x0][0xb20] ;  /* 0x0002c800ff087b82 */ /* 0x000e700000000800 */
[----:B------:R-:W2:Y:S01]  /*0f80*/  LDC.64 R2, c[0x0][0xb28] ;  /* 0x0002ca00ff027b82 */ /* 0x000ea20000000a00 */
[----:B----4-:R-:W-:-:S04]  /*0f90*/  IMAD.HI.U32 R13, R11, R5, RZ ;  /* 0x000000050b0d7227 */ /* 0x010fc800078e00ff */
[----:B------:R-:W-:-:S04]  /*0fa0*/  IMAD.HI.U32 R5, R14, R5, RZ ;  /* 0x000000050e057227 */ /* 0x000fc800078e00ff */
[----:B---3--:R-:W-:-:S05]  /*0fb0*/  IMAD.HI.U32 R16, R12, R6, RZ ;  /* 0x000000060c107227 */ /* 0x008fca00078e00ff */
[-C--:B------:R-:W-:Y:S01]  /*0fc0*/  @P2 SHF.R.U32.HI R12, RZ, R7.reuse, R16 ;  /* 0x00000007ff0c2219 */ /* 0x080fe20000011610 */
[----:B------:R-:W-:Y:S01]  /*0fd0*/  IMAD.HI.U32 R16, R15, R6, RZ ;  /* 0x000000060f107227 */ /* 0x000fe200078e00ff */
[-C--:B-1----:R-:W-:Y:S02]  /*0fe0*/  @P1 SHF.R.U32.HI R11, RZ, R8.reuse, R13 ;  /* 0x00000008ff0b1219 */ /* 0x082fe4000001160d */
[----:B------:R-:W-:Y:S02]  /*0ff0*/  SHF.R.U32.HI R5, RZ, R8, R5 ;  /* 0x00000008ff057219 */ /* 0x000fe40000011605 */
[----:B------:R-:W-:Y:S02]  /*1000*/  SHF.R.U32.HI R16, RZ, R7, R16 ;  /* 0x00000007ff107219 */ /* 0x000fe40000011610 */
[----:B------:R-:W-:Y:S01]  /*1010*/  SEL R5, R14, R5, !P1 ;  /* 0x000000050e057207 */ /* 0x000fe20004800000 */
[----:B--2---:R-:W-:Y:S01]  /*1020*/  IMAD.HI.U32 R13, R11, R2, RZ ;  /* 0x000000020b0d7227 */ /* 0x004fe200078e00ff */
[----:B------:R-:W-:-:S03]  /*1030*/  SEL R16, R15, R16, !P2 ;  /* 0x000000100f107207 */ /* 0x000fc60005000000 */
[----:B------:R-:W-:Y:S01]  /*1040*/  IMAD.HI.U32 R6, R12, R2, RZ ;  /* 0x000000020c067227 */ /* 0x000fe200078e00ff */
[----:B------:R-:W-:-:S04]  /*1050*/  @P0 SHF.R.U32.HI R11, RZ, R3, R13 ;  /* 0x00000003ff0b0219 */ /* 0x000fc8000001160d */
[----:B------:R-:W-:Y:S01]  /*1060*/  @P0 SHF.R.U32.HI R12, RZ, R3, R6 ;  /* 0x00000003ff0c0219 */ /* 0x000fe20000011606 */
[----:B------:R-:W-:-:S04]  /*1070*/  IMAD R11, R11, R10, RZ ;  /* 0x0000000a0b0b7224 */ /* 0x000fc800078e02ff */
[----:B------:R-:W-:Y:S01]  /*1080*/  IMAD R6, R12, R10, RZ ;  /* 0x0000000a0c067224 */ /* 0x000fe200078e02ff */
[----:B------:R-:W-:-:S04]  /*1090*/  ISETP.GE.AND P1, PT, R5, R11, PT ;  /* 0x0000000b0500720c */ /* 0x000fc80003f26270 */
[----:B------:R-:W-:Y:S01]  /*10a0*/  ISETP.GE.OR P1, PT, R16, R6, P1 ;  /* 0x000000061000720c */ /* 0x000fe20000f26670 */
[----:B------:R-:W-:-:S05]  /*10b0*/  IMAD.HI.U32 R6, R5, R2, RZ ;  /* 0x0000000205067227 */ /* 0x000fca00078e00ff */
[----:B------:R-:W-:-:S04]  /*10c0*/  SHF.R.U32.HI R6, RZ, R3, R6 ;  /* 0x00000003ff067219 */ /* 0x000fc80000011606 */
[----:B------:R-:W-:-:S03]  /*10d0*/  SEL R6, R5, R6, !P0 ;  /* 0x0000000605067207 */ /* 0x000fc60004000000 */
[----:B------:R-:W-:Y:S01]  /*10e0*/  @!P1 IMAD.HI.U32 R7, R16, R2, RZ ;  /* 0x0000000210079227 */ /* 0x000fe200078e00ff */
[----:B------:R-:W-:-:S04]  /*10f0*/  IADD3 R2, PT, PT, -R6, RZ, RZ ;  /* 0x000000ff06027210 */ /* 0x000fc80007ffe1ff */
[----:B------:R-:W-:Y:S01]  /*1100*/  @!P1 SHF.R.U32.HI R3, RZ, R3, R7 ;  /* 0x00000003ff039219 */ /* 0x000fe20000011607 */
[----:B------:R-:W-:Y:S01]  /*1110*/  IMAD R2, R10, R2, R5 ;  /* 0x000000020a027224 */ /* 0x000fe200078e0205 */
[----:B------:R-:W-:Y:S02]  /*1120*/  IADD3 R7, PT, PT, -R5, RZ, RZ ;  /* 0x000000ff05077210 */ /* 0x000fe40007ffe1ff */
[----:B------:R-:W-:-:S03]  /*1130*/  @!P1 SEL R3, R16, R3, !P0 ;  /* 0x0000000310039207 */ /* 0x000fc60004000000 */
[----:B------:R-:W-:Y:S02]  /*1140*/  IMAD R7, R4, R7, R14 ;  /* 0x0000000704077224 */ /* 0x000fe400078e020e */
[--C-:B------:R-:W-:Y:S02]  /*1150*/  @!P1 IMAD.IADD R6, R6, 0x1, -R3.reuse ;  /* 0x0000000106069824 */ /* 0x100fe400078e0a03 */
[----:B------:R-:W-:Y:S01]  /*1160*/  @!P1 IMAD R3, R2, R12, R3 ;  /* 0x0000000c02039224 */ /* 0x000fe200078e0203 */
[----:B------:R-:W-:Y:S01]  /*1170*/  IADD3 R2, PT, PT, -R16, RZ, RZ ;  /* 0x000000ff10027210 */ /* 0x000fe20007ffe1ff */
[----:B------:R-:W-:Y:S02]  /*1180*/  @!P1 IMAD R5, R6, R10, R16 ;  /* 0x0000000a06059224 */ /* 0x000fe400078e0210 */
[----:B------:R-:W-:Y:S02]  /*1190*/  @!P1 IMAD.MOV.U32 R16, RZ, RZ, R3 ;  /* 0x000000ffff109224 */ /* 0x000fe400078e0003 */
[----:B------:R-:W-:-:S02]  /*11a0*/  IMAD R2, R9, R2, R15 ;  /* 0x0000000209027224 */ /* 0x000fc400078e020f */
[----:B------:R-:W-:Y:S02]  /*11b0*/  IMAD R14, R5, R4, R7 ;  /* 0x00000004050e7224 */ /* 0x000fe400078e0207 */
[----:B------:R-:W-:Y:S02]  /*11c0*/  IMAD R15, R16, R9, R2 ;  /* 0x00000009100f7224 */ /* 0x000fe400078e0202 */
.L_x_15:
[----:B------:R-:W1:Y:S01]  /*11d0*/  LDCU UR4, c[0x0][0xb30] ;  /* 0x00016600ff0477ac */ /* 0x000e620008000800 */
[----:B------:R-:W2:Y:S08]  /*11e0*/  S2UR UR45, SR_CgaCtaId ;  /* 0x00000000002d79c3 */ /* 0x000eb00000008800 */
[----:B------:R-:W3:Y:S01]  /*11f0*/  LDC R26, c[0x0][0xb24] ;  /* 0x0002c900ff1a7b82 */ /* 0x000ee20000000800 */
[----:B-1----:R-:W-:-:S09]  /*1200*/  UISETP.NE.AND UP1, UPT, UR4, 0x1, UPT ;  /* 0x000000010400788c */ /* 0x002fd2000bf25270 */
[----:B--2---:R-:W-:Y:S05]  /*1210*/  BRA.U UP1, `(.L_x_16) ;  /* 0x0000000101407547 */ /* 0x004fea000b800000 */
[----:B------:R-:W1:Y:S08]  /*1220*/  LDC.64 R4, c[0x0][0xb10] ;  /* 0x0002c400ff047b82 */ /* 0x000e700000000a00 */
[----:B------:R-:W2:Y:S08]  /*1230*/  LDC.64 R2, c[0x0][0xb18] ;  /* 0x0002c600ff027b82 */ /* 0x000eb00000000a00 */
[----:B------:R-:W4:Y:S08]  /*1240*/  LDC R6, c[0x0][0xb20] ;  /* 0x0002c800ff067b82 */ /* 0x000f300000000800 */
[----:B------:R-:W3:Y:S01]  /*1250*/  LDC R7, c[0x0][0xb0c] ;  /* 0x0002c300ff077b82 */ /* 0x000ee20000000800 */
[----:B-1----:R-:W-:-:S05]  /*1260*/  IMAD.HI.U32 R4, R15, R4, RZ ;  /* 0x000000040f047227 */ /* 0x002fca00078e00ff */
[----:B------:R-:W-:Y:S01]  /*1270*/  SHF.R.U32.HI R4, RZ, R5, R4 ;  /* 0x00000005ff047219 */ /* 0x000fe20000011604 */
[----:B--2---:R-:W-:Y:S01]  /*1280*/  IMAD.HI.U32 R3, R14, R3, RZ ;  /* 0x000000030e037227 */ /* 0x004fe200078e00ff */
[----:B------:R-:W-:-:S04]  /*1290*/  ISETP.NE.AND P0, PT, R2, 0x1, PT ;  /* 0x000000010200780c */ /* 0x000fc80003f05270 */
[----:B----4-:R-:W-:-:S04]  /*12a0*/  SHF.R.U32.HI R3, RZ, R6, R3 ;  /* 0x00000006ff037219 */ /* 0x010fc80000011603 */
[----:B------:R-:W-:Y:S02]  /*12b0*/  SEL R3, R14, R3, !P0 ;  /* 0x000000030e037207 */ /* 0x000fe40004000000 */
[----:B---3--:R-:W-:-:S04]  /*12c0*/  ISETP.NE.AND P1, PT, R7, 0x1, PT ;  /* 0x000000010700780c */ /* 0x008fc80003f25270 */
[----:B------:R-:W-:-:S05]  /*12d0*/  SEL R4, R15, R4, !P1 ;  /* 0x000000040f047207 */ /* 0x000fca0004800000 */
[----:B------:R-:W-:Y:S02]  /*12e0*/  IMAD.IADD R5, R3, 0x1, -R4 ;  /* 0x0000000103057824 */ /* 0x000fe400078e0a04 */
[----:B------:R-:W-:Y:S02]  /*12f0*/  IMAD.IADD R3, R4, 0x1, -R3 ;  /* 0x0000000104037824 */ /* 0x000fe400078e0a03 */
[----:B------:R-:W-:Y:S02]  /*1300*/  IMAD R15, R5, R7, R15 ;  /* 0x00000007050f7224 */ /* 0x000fe400078e020f */
[----:B------:R-:W-:-:S07]  /*1310*/  IMAD R14, R3, R2, R14 ;  /* 0x00000002030e7224 */ /* 0x000fce00078e020e */
.L_x_16:
[----:B------:R-:W-:Y:S01]  /*1320*/  BAR.SYNC.DEFER_BLOCKING 0x0 ;  /* 0x0000000000007b1d */ /* 0x000fe20000010000 */
[----:B------:R-:W-:Y:S01]  /*1330*/  UISETP.NE.AND UP1, UPT, UR10, 0x2, UPT ;  /* 0x000000020a00788c */ /* 0x000fe2000bf25270 */
[----:B------:R-:W-:Y:S02]  /*1340*/  ISETP.NE.OR P5, PT, R0, 0x2, !P5 ;  /* 0x000000020000780c */ /* 0x000fe40006fa5670 */
[----:B------:R-:W-:-:S06]  /*1350*/  LOP3.LUT R2, R77, 0x1f, RZ, 0xc0, !PT ;  /* 0x0000001f4d027812 */ /* 0x000fcc00078ec0ff */
[----:B------:R-:W-:Y:S05]  /*1360*/  BRA.U UP1, `(.L_x_17) ;  /* 0x00000015013c7547 */ /* 0x000fea000b800000 */
[----:B------:R-:W1:Y:S01]  /*1370*/  LDCU UR6, c[0x0][0x38c] ;  /* 0x00007180ff0677ac */ /* 0x000e620008000800 */
[----:B------:R-:W2:Y:S01]  /*1380*/  LDC R8, c[0x0][0x370] ;  /* 0x0000dc00ff087b82 */ /* 0x000ea20000000800 */
[----:B------:R-:W-:Y:S01]  /*1390*/  PLOP3.LUT P1, PT, PT, PT, UP2, 0x80, 0x8 ;  /* 0x000000000008781c */ /* 0x000fe20003f2f028 */
[----:B------:R-:W-:Y:S01]  /*13a0*/  IMAD.MOV.U32 R17, RZ, RZ, 0x1 ;  /* 0x00000001ff117424 */ /* 0x000fe200078e00ff */
[----:B------:R-:W-:Y:S01]  /*13b0*/  ISETP.EQ.OR P4, PT, R2, RZ, P5 ;  /* 0x000000ff0200720c */ /* 0x000fe20002f82670 */
[----:B------:R-:W-:Y:S01]  /*13c0*/  IMAD.MOV.U32 R16, RZ, RZ, RZ ;  /* 0x000000ffff107224 */ /* 0x000fe200078e00ff */
[----:B------:R-:W-:Y:S02]  /*13d0*/  PLOP3.LUT P1, PT, P1, PT, PT, 0x8, 0x80 ;  /* 0x000000000080781c */ /* 0x000fe40000f2e170 */
[----:B------:R-:W-:Y:S01]  /*13e0*/  CS2R R12, SRZ ;  /* 0x00000000000c7805 */ /* 0x000fe2000001ff00 */
[----:B------:R-:W-:Y:S01]  /*13f0*/  IMAD.MOV.U32 R11, RZ, RZ, 0x1 ;  /* 0x00000001ff0b7424 */ /* 0x000fe200078e00ff */
[----:B------:R-:W4:Y:S01]  /*1400*/  LDC R0, c[0x0][0x374] ;  /* 0x0000dd00ff007b82 */ /* 0x000f220000000800 */
[----:B------:R-:W2:Y:S01]  /*1410*/  LDCU.64 UR38, c[0x0][0x348] ;  /* 0x00006900ff2677ac */ /* 0x000ea20008000a00 */
[----:B------:R-:W-:Y:S01]  /*1420*/  UMOV UR23, URZ ;  /* 0x000000ff00177c82 */ /* 0x000fe20008000000 */
[----:B-1----:R-:W-:-:S02]  /*1430*/  UIADD3 UR5, UPT, UPT, UR6, 0x7f, URZ ;  /* 0x0000007f06057890 */ /* 0x002fc4000fffe0ff */
[----:B------:R-:W-:Y:S02]  /*1440*/  UIADD3 UR53, UPT, UPT, UR6, 0xfe, URZ ;  /* 0x000000fe06357890 */ /* 0x000fe4000fffe0ff */
[----:B------:R-:W-:-:S04]  /*1450*/  USHF.R.S32.HI UR4, URZ, 0x1f, UR5 ;  /* 0x0000001fff047899 */ /* 0x000fc80008011405 */
[----:B------:R-:W-:-:S04]  /*1460*/  ULEA.HI UR4, UR4, UR5, URZ, 0x7 ;  /* 0x0000000504047291 */ /* 0x000fc8000f8f38ff */
[----:B------:R-:W-:Y:S02]  /*1470*/  USHF.R.S32.HI UR46, URZ, 0x7, UR4 ;  /* 0x00000007ff2e7899 */ /* 0x000fe40008011404 */
[----:B------:R-:W-:Y:S02]  /*1480*/  UIADD3 UR4, UPT, UPT, UR6, -0x1, URZ ;  /* 0xffffffff06047890 */ /* 0x000fe4000fffe0ff */
[----:B------:R-:W-:Y:S02]  /*1490*/  UISETP.LT.U32.AND UP0, UPT, UR46, 0x2, UPT ;  /* 0x000000022e00788c */ /* 0x000fe4000bf01070 */
[----:B------:R-:W-:Y:S02]  /*14a0*/  UISETP.GE.U32.AND UP1, UPT, UR4, -0xff, UPT ;  /* 0xffffff010400788c */ /* 0x000fe4000bf26070 */
[----:B------:R-:W-:-:S04]  /*14b0*/  USEL UR37, UR46, 0x2, UP0 ;  /* 0x000000022e257887 */ /* 0x000fc80008000000 */
[----:B------:R-:W-:Y:S02]  /*14c0*/  UIADD3 UR29, UPT, UPT, UR37, -0x1, URZ ;  /* 0xffffffff251d7890 */ /* 0x000fe4000fffe0ff */
[----:B------:R-:W-:-:S03]  /*14d0*/  UIADD3 UR47, UPT, UPT, UR46, -UR37, URZ ;  /* 0x800000252e2f7290 */ /* 0x000fc6000fffe0ff */
[----:B------:R-:W-:-:S04]  /*14e0*/  @UP1 UIADD3 UR29, UPT, UPT, UR37, URZ, URZ ;  /* 0x000000ff251d1290 */ /* 0x000fc8000fffe0ff */
[----:B--2---:R-:W-:-:S12]  /*14f0*/  UIADD3 UR29, UPT, UPT, UR29, 0x1, URZ ;  /* 0x000000011d1d7890 */ /* 0x004fd8000fffe0ff */
.L_x_39:
[----:B------:R-:W-:Y:S01]  /*1500*/  UISETP.NE.AND UP0, UPT, UR45, URZ, UPT ;  /* 0x000000ff2d00728c */ /* 0x000fe2000bf05270 */
[----:B------:R-:W1:Y:S08]  /*1510*/  S2UR UR45, SR_CgaCtaId ;  /* 0x00000000002d79c3 */ /* 0x000e700000008800 */
[----:B------:R-:W-:Y:S05]  /*1520*/  BRA.U UP0, `(.L_x_18) ;  /* 0x0000000100347547 */ /* 0x000fea000b800000 */
[----:B------:R-:W2:Y:S01]  /*1530*/  S2R R2, SR_CgaCtaId ;  /* 0x0000000000027919 */ /* 0x000ea20000008800 */
[----:B------:R-:W-:-:S04]  /*1540*/  MOV R3, 0x400 ;  /* 0x0000040000037802 */ /* 0x000fc80000000f00 */
[----:B--2---:R-:W-:Y:S02]  /*1550*/  LEA R2, R2, R3, 0x18 ;  /* 0x0000000302027211 */ /* 0x004fe400078ec0ff */
[----:B------:R-:W-:-:S03]  /*1560*/  SHF.L.U32 R3, R11, 0x1f, RZ ;  /* 0x0000001f0b037819 */ /* 0x000fc600000006ff */
[----:B------:R-:W-:-:S04]  /*1570*/  IMAD R2, R12, 0x8, R2 ;  /* 0x000000080c027824 */ /* 0x000fc800078e0202 */
[----:B------:R-:W2:Y:S02]  /*1580*/  SYNCS.PHASECHK.TRANS64.TRYWAIT P0, [R2+URZ+0xe0], R3 ;  /* 0x0000e003020075a7 */ /* 0x000ea400080011ff */
[----:B--2---:R-:W-:Y:S05]  /*1590*/  @!P0 BRA `(.L_x_19) ;  /* 0x00000074002c8947 */ /* 0x004fea0003800000 */
.L_x_133:
[----:B------:R-:W-:Y:S01]  /*15a0*/  VIADD R12, R12, 0x1 ;  /* 0x000000010c0c7836 */ /* 0x000fe20000000000 */
[----:B------:R2:W-:Y:S04]  /*15b0*/  SYNCS.ARRIVE.TRANS64.A1T0 RZ, [R2+URZ+0xd0], RZ ;  /* 0x0000d0ff02ff79a7 */ /* 0x0005e800081000ff */
[----:B------:R-:W-:-:S04]  /*15c0*/  ISETP.NE.AND P0, PT, R12, 0x2, PT ;  /* 0x000000020c00780c */ /* 0x000fc80003f05270 */
[----:B------:R-:W-:Y:S02]  /*15d0*/  SEL R12, R12, RZ, P0 ;  /* 0x000000ff0c0c7207 */ /* 0x000fe40000000000 */
[----:B--2---:R-:W-:-:S04]  /*15e0*/  SEL R2, RZ, 0x1, P0 ;  /* 0x00000001ff027807 */ /* 0x004fc80000000000 */
[----:B------:R-:W-:-:S07]  /*15f0*/  LOP3.LUT R11, R11, R2, RZ, 0x3c, !PT ;  /* 0x000000020b0b7212 */ /* 0x000fce00078e3cff */
.L_x_18:
[----:B------:R-:W-:Y:S01]  /*1600*/  UMOV UR13, 0x400 ;  /* 0x00000400000d7882 */ /* 0x000fe20000000000 */
[----:B------:R-:W-:Y:S01]  /*1610*/  SHF.L.U32 R2, R17, 0x1f, RZ ;  /* 0x0000001f11027819 */ /* 0x000fe200000006ff */
[----:B-1----:R-:W-:Y:S01]  /*1620*/  ULEA UR13, UR45, UR13, 0x18 ;  /* 0x0000000d2d0d7291 */ /* 0x002fe2000f8ec0ff */
[----:B------:R-:W-:Y:S01]  /*1630*/  R2UR UR59, R15 ;  /* 0x000000000f3b72ca */ /* 0x000fe200000e0000 */
[----:B------:R-:W-:Y:S01]  /*1640*/  UISETP.GE.U32.AND UP0, UPT, UR53, 0xff, UPT ;  /* 0x000000ff3500788c */ /* 0x000fe2000bf06070 */
[----:B------:R-:W-:Y:S01]  /*1650*/  R2UR UR27, R14 ;  /* 0x000000000e1b72ca */ /* 0x000fe200000e0000 */
[----:B------:R-:W-:Y:S01]  /*1660*/  ULEA UR4, UR23, UR13, 0x3 ;  /* 0x0000000d17047291 */ /* 0x000fe2000f8e18ff */
[----:B------:R-:W-:-:S08]  /*1670*/  UMOV UR21, URZ ;  /* 0x000000ff00157c82 */ /* 0x000fd00008000000 */
[----:B------:R1:W2:Y:S01]  /*1680*/  SYNCS.PHASECHK.TRANS64.TRYWAIT P2, [UR4+0x10], R2 ;  /* 0x00001002ff0075a7 */ /* 0x0002a20008041104 */
[----:B------:R-:W-:Y:S02]  /*1690*/  USHF.L.U32 UR59, UR59, 0x6, URZ ;  /* 0x000000063b3b7899 */ /* 0x000fe400080006ff */
[----:B------:R-:W-:Y:S01]  /*16a0*/  USHF.L.U32 UR27, UR27, 0x7, URZ ;  /* 0x000000071b1b7899 */ /* 0x000fe200080006ff */
[----:B------:R-:W-:Y:S11]  /*16b0*/  BRA.U !UP0, `(.L_x_20) ;  /* 0x0000000508407547 */ /* 0x000ff6000b800000 */
[----:B------:R-:W-:Y:S01]  /*16c0*/  UMOV UR22, URZ ;  /* 0x000000ff00167c82 */ /* 0x000fe20008000000 */
[----:B------:R-:W-:-:S05]  /*16d0*/  UMOV UR6, UR23 ;  /* 0x0000001700067c82 */ /* 0x000fca0008000000 */
.L_x_27:
[----:B------:R-:W-:Y:S01]  /*16e0*/  ULEA UR57, UR6, UR13, 0x3 ;  /* 0x0000000d06397291 */ /* 0x000fe2000f8e18ff */
[----:B--2---:R-:W-:Y:S01]  /*16f0*/  @!P5 MOV R3, 0x18000 ;  /* 0x000180000003d802 */ /* 0x004fe20000000f00 */
[----:B--2---:R-:W-:Y:S10]  /*1700*/  @P2 BRA `(.L_x_21) ;  /* 0x00000000000c2947 */ /* 0x004ff40003800000 */
[----:B------:R-:W-:-:S04]  /*1710*/  SHF.L.U32 R4, R17, 0x1f, RZ ;  /* 0x0000001f11047819 */ /* 0x000fc800000006ff */
[----:B------:R-:W2:Y:S02]  /*1720*/  SYNCS.PHASECHK.TRANS64.TRYWAIT P0, [UR57+0x10], R4 ;  /* 0x00001004ff0075a7 */ /* 0x000ea40008001139 */
[----:B--2---:R-:W-:Y:S05]  /*1730*/  @!P0 BRA `(.L_x_22) ;  /* 0x0000007000d88947 */ /* 0x004fea0003800000 */
.L_x_21:
[----:B------:R2:W-:Y:S01]  /*1740*/  @!P5 SYNCS.ARRIVE.TRANS64 RZ, [UR57], R3 ;  /* 0x00000003ffffd9a7 */ /* 0x0005e20008000039 */
[----:B------:R-:W-:Y:S04]  /*1750*/  BSSY.RECONVERGENT B0, `(.L_x_23) ;  /* 0x0000003000007945 */ /* 0x000fe80003800200 */
[----:B------:R-:W-:Y:S05]  /*1760*/  @P4 BRA `(.L_x_24) ;  /* 0x0000000000044947 */ /* 0x000fea0003800000 */
[----:B------:R-:W-:Y:S05]  /*1770*/  BPT.TRAP 0x1 ;  /* 0x000000040000795c */ /* 0x000fea0000300000 */
.L_x_24:
[----:B------:R-:W-:Y:S05]  /*1780*/  BSYNC.RECONVERGENT B0 ;  /* 0x0000000000007941 */ /* 0x000fea0003800200 */
.L_x_23:
[----:B------:R-:W-:Y:S01]  /*1790*/  UIADD3 UR4, UPT, UPT, UR6, 0x1, URZ ;  /* 0x0000000106047890 */ /* 0x000fe2000fffe0ff */
[----:B------:R-:W-:Y:S01]  /*17a0*/  BSSY.RECONVERGENT B0, `(.L_x_25) ;  /* 0x000003c000007945 */ /* 0x000fe20003800200 */
[----:B------:R-:W-:Y:S02]  /*17b0*/  ELECT P0, URZ, PT ;  /* 0x0000000000ff782f */ /* 0x000fe40003800000 */
[----:B------:R-:W-:-:S04]  /*17c0*/  UISETP.NE.AND UP0, UPT, UR4, 0x2, UPT ;  /* 0x000000020400788c */ /* 0x000fc8000bf05270 */
[----:B------:R-:W-:Y:S02]  /*17d0*/  USEL UR5, URZ, 0x1, UP0 ;  /* 0x00000001ff057887 */ /* 0x000fe40008000000 */
[----:B------:R-:W-:-:S04]  /*17e0*/  USEL UR23, UR4, URZ, UP0 ;  /* 0x000000ff04177287 */ /* 0x000fc80008000000 */
[----:B------:R-:W-:Y:S01]  /*17f0*/  ULEA UR4, UR23, UR13, 0x3 ;  /* 0x0000000d17047291 */ /* 0x000fe2000f8e18ff */
[----:B------:R-:W-:-:S04]  /*1800*/  LOP3.LUT R17, R17, UR5, RZ, 0x3c, !PT ;  /* 0x0000000511117c12 */ /* 0x000fc8000f8e3cff */
[----:B-1----:R-:W-:-:S04]  /*1810*/  SHF.L.U32 R2, R17, 0x1f, RZ ;  /* 0x0000001f11027819 */ /* 0x002fc800000006ff */
[----:B------:R1:W1:Y:S01]  /*1820*/  SYNCS.PHASECHK.TRANS64.TRYWAIT P2, [UR4+0x10], R2 ;  /* 0x00001002ff0075a7 */ /* 0x0002620008041104 */
[----:B------:R-:W-:Y:S05]  /*1830*/  @!P0 BRA `(.L_x_26) ;  /* 0x0000000000c88947 */ /* 0x000fea0003800000 */
[----:B------:R-:W-:Y:S02]  /*1840*/  ULEA UR32, UR6, UR13, 0xf ;  /* 0x0000000d06207291 */ /* 0x000fe4000f8e78ff */
[----:B------:R-:W-:Y:S02]  /*1850*/  UIADD3 UR4, UP1, UPT, UR38, 0x80, URZ ;  /* 0x0000008026047890 */ /* 0x000fe4000ff3e0ff */
[----:B------:R-:W-:Y:S02]  /*1860*/  USHF.L.U32 UR58, UR22, 0x7, URZ ;  /* 0x00000007163a7899 */ /* 0x000fe400080006ff */
[----:B------:R-:W-:Y:S02]  /*1870*/  ULEA UR7, UR6, UR13, 0x10 ;  /* 0x0000000d06077291 */ /* 0x000fe4000f8e80ff */
[----:B------:R-:W-:Y:S02]  /*1880*/  UIADD3 UR14, UP0, UPT, UR38, 0x180, URZ ;  /* 0x00000180260e7890 */ /* 0x000fe4000ff1e0ff */
[----:B------:R-:W-:-:S02]  /*1890*/  UIADD3.X UR5, UPT, UPT, URZ, UR39, URZ, UP1, !UPT ;  /* 0x00000027ff057290 */ /* 0x000fc40008ffe4ff */
[----:B------:R-:W-:Y:S02]  /*18a0*/  UIADD3 UR56, UPT, UPT, UR32, 0x8800, URZ ;  /* 0x0000880020387890 */ /* 0x000fe4000fffe0ff */
[----:B------:R-:W-:Y:S02]  /*18b0*/  UIADD3 UR50, UPT, UPT, UR58, 0x20, URZ ;  /* 0x000000203a327890 */ /* 0x000fe4000fffe0ff */
[----:B------:R-:W-:Y:S02]  /*18c0*/  UIADD3 UR48, UPT, UPT, UR32, 0xa800, URZ ;  /* 0x0000a80020307890 */ /* 0x000fe4000fffe0ff */
[----:B------:R-:W-:Y:S02]  /*18d0*/  UIADD3 UR42, UPT, UPT, UR58, 0x40, URZ ;  /* 0x000000403a2a7890 */ /* 0x000fe4000fffe0ff */
[----:B------:R-:W-:Y:S02]  /*18e0*/  UIADD3 UR40, UPT, UPT, UR32, 0xc800, URZ ;  /* 0x0000c80020287890 */ /* 0x000fe4000fffe0ff */
[----:B------:R-:W-:-:S02]  /*18f0*/  UIADD3 UR34, UPT, UPT, UR58, 0x60, URZ ;  /* 0x000000603a227890 */ /* 0x000fc4000fffe0ff */
[----:B------:R-:W-:Y:S02]  /*1900*/  UIADD3 UR32, UPT, UPT, UR32, 0xe800, URZ ;  /* 0x0000e80020207890 */ /* 0x000fe4000fffe0ff */
[----:B------:R-:W-:Y:S02]  /*1910*/  UIADD3.X UR15, UPT, UPT, URZ, UR39, URZ, UP0, !UPT ;  /* 0x00000027ff0f7290 */ /* 0x000fe400087fe4ff */
[----:B------:R-:W-:Y:S02]  /*1920*/  UIADD3 UR24, UPT, UPT, UR7, 0x18800, URZ ;  /* 0x0001880007187890 */ /* 0x000fe4000fffe0ff */
[----:B------:R-:W-:Y:S01]  /*1930*/  UIADD3 UR8, UPT, UPT, UR7, 0x1c800, URZ ;  /* 0x0001c80007087890 */ /* 0x000fe2000fffe0ff */
[----:B------:R-:W-:Y:S01]  /*1940*/  UMOV UR30, 0x0 ;  /* 0x00000000001e7882 */ /* 0x000fe20000000000 */
[----:B------:R-:W-:Y:S01]  /*1950*/  UMOV UR31, 0x10000000 ;  /* 0x10000000001f7882 */ /* 0x000fe20000000000 */
[----:B------:R-:W-:Y:S01]  /*1960*/  UMOV UR49, UR57 ;  /* 0x0000003900317c82 */ /* 0x000fe20008000000 */
[----:B------:R-:W-:Y:S01]  /*1970*/  UMOV UR51, UR59 ;  /* 0x0000003b00337c82 */ /* 0x000fe20008000000 */
[----:B------:R-:W-:Y:S01]  /*1980*/  UMOV UR52, UR60 ;  /* 0x0000003c00347c82 */ /* 0x000fe20008000000 */
[----:B------:R-:W-:Y:S01]  /*1990*/  UMOV UR41, UR57 ;  /* 0x0000003900297c82 */ /* 0x000fe20008000000 */
[----:B------:R-:W-:Y:S01]  /*19a0*/  UMOV UR43, UR59 ;  /* 0x0000003b002b7c82 */ /* 0x000fe20008000000 */
[----:B------:R-:W-:Y:S01]  /*19b0*/  UMOV UR44, UR60 ;  /* 0x0000003c002c7c82 */ /* 0x000fe20008000000 */
[----:B------:R-:W-:Y:S01]  /*19c0*/  UTMALDG.3D [UR56], [UR4], desc[UR30] ;  /* 0x00001e38040075b4 */ /* 0x000fe20008011000 */
[----:B------:R-:W-:Y:S01]  /*19d0*/  UMOV UR33, UR57 ;  /* 0x0000003900217c82 */ /* 0x000fe20008000000 */
        /* <DEDUP_REMOVED lines=10> */
[----:B------:R-:W-:Y:S01]  /*1a80*/  UIADD3 UR16, UPT, UPT, UR7, 0x20800, URZ ;  /* 0x0002080007107890 */ /* 0x000fe2000fffe0ff */
[----:B------:R-:W-:Y:S01]  /*1a90*/  UMOV UR17, UR57 ;  /* 0x0000003900117c82 */ /* 0x000fe20008000000 */
[----:B------:R-:W-:Y:S01]  /*1aa0*/  UMOV UR19, UR27 ;  /* 0x0000001b00137c82 */ /* 0x000fe20008000000 */
[----:B------:R-:W-:Y:S01]  /*1ab0*/  UTMALDG.3D [UR40], [UR4], desc[UR30] ;  /* 0x00001e28040075b4 */ /* 0x000fe20008011000 */
[----:B------:R-:W-:Y:S01]  /*1ac0*/  UMOV UR20, UR60 ;  /* 0x0000003c00147c82 */ /* 0x000fe20008000000 */
[----:B------:R-:W-:Y:S01]  /*1ad0*/  UMOV UR18, UR42 ;  /* 0x0000002a00127c82 */ /* 0x000fe20008000000 */
[----:B------:R-:W-:Y:S01]  /*1ae0*/  UTMALDG.3D [UR32], [UR4], desc[UR30] ;  /* 0x00001e20040075b4 */ /* 0x000fe20008011000 */
[----:B------:R-:W-:Y:S01]  /*1af0*/  UTMALDG.3D [UR24], [UR14], desc[UR30] ;  /* 0x00001e180e0075b4 */ /* 0x000fe20008011000 */
[----:B------:R2:W-:Y:S01]  /*1b00*/  UTMALDG.3D [UR8], [UR14], desc[UR30] ;  /* 0x00001e080e0075b4 */ /* 0x0005e20008011000 */
[----:B------:R1:W-:Y:S01]  /*1b10*/  UTMALDG.3D [UR16], [UR14], desc[UR30] ;  /* 0x00001e100e0075b4 */ /* 0x0003e20008011000 */
[----:B--2---:R-:W-:Y:S01]  /*1b20*/  UIADD3 UR8, UPT, UPT, UR7, 0x24800, URZ ;  /* 0x0002480007087890 */ /* 0x004fe2000fffe0ff */
[----:B------:R-:W-:-:S08]  /*1b30*/  UMOV UR10, UR34 ;  /* 0x00000022000a7c82 */ /* 0x000fd00008000000 */
[----:B------:R2:W-:Y:S02]  /*1b40*/  UTMALDG.3D [UR8], [UR14], desc[UR30] ;  /* 0x00001e080e0075b4 */ /* 0x0005e40008011000 */
[----:B--2---:R-:W-:Y:S01]  /*1b50*/  NOP ;  /* 0x0000000000007918 */ /* 0x004fe20000000000 */
.L_x_26:
[----:B-1----:R-:W-:Y:S05]  /*1b60*/  BSYNC.RECONVERGENT B0 ;  /* 0x0000000000007941 */ /* 0x002fea0003800200 */
.L_x_25:
[----:B------:R-:W-:Y:S01]  /*1b70*/  UIADD3 UR22, UPT, UPT, UR22, 0x1, URZ ;  /* 0x0000000116167890 */ /* 0x000fe2000fffe0ff */
[----:B------:R-:W-:Y:S01]  /*1b80*/  UMOV UR6, UR23 ;  /* 0x0000001700067c82 */ /* 0x000fe20008000000 */
[----:B------:R-:W-:Y:S02]  /*1b90*/  UMOV UR21, UR29 ;  /* 0x0000001d00157c82 */ /* 0x000fe40008000000 */
[----:B------:R-:W-:-:S09]  /*1ba0*/  UISETP.NE.AND UP0, UPT, UR22, UR29, UPT ;  /* 0x0000001d1600728c */ /* 0x000fd2000bf05270 */
[----:B------:R-:W-:Y:S05]  /*1bb0*/  BRA.U UP0, `(.L_x_27) ;  /* 0xfffffff900c87547 */ /* 0x000fea000b83ffff */
.L_x_20:
[----:B------:R-:W-:Y:S01]  /*1bc0*/  ULEA UR4, UR23, UR13, 0x3 ;  /* 0x0000000d17047291 */ /* 0x000fe2000f8e18ff */
[----:B-1----:R-:W-:Y:S01]  /*1bd0*/  SHF.L.U32 R2, R17, 0x1f, RZ ;  /* 0x0000001f11027819 */ /* 0x002fe200000006ff */
[----:B------:R-:W-:Y:S01]  /*1be0*/  @!P1 SYNCS.ARRIVE.TRANS64.A1T0 RZ, [UR13+0x68], RZ ;  /* 0x000068ffffff99a7 */ /* 0x000fe2000810000d */
[----:B------:R-:W-:-:S06]  /*1bf0*/  UISETP.GT.AND UP0, UPT, UR46, UR37, UPT ;  /* 0x000000252e00728c */ /* 0x000fcc000bf04270 */
[----:B------:R1:W1:Y:S03]  /*1c00*/  SYNCS.PHASECHK.TRANS64.TRYWAIT P1, [UR4+0x10], R2 ;  /* 0x00001002ff0075a7 */ /* 0x0002660008021104 */
[----:B------:R-:W-:Y:S05]  /*1c10*/  BRA.U !UP0, `(.L_x_28) ;  /* 0x00000005083c7547 */ /* 0x000fea000b800000 */
[----:B------:R-:W-:Y:S01]  /*1c20*/  UIADD3 UR22, UPT, UPT, UR47, UR21, URZ ;  /* 0x000000152f167290 */ /* 0x000fe2000fffe0ff */
[----:B------:R-:W-:-:S11]  /*1c30*/  UMOV UR6, UR23 ;  /* 0x0000001700067c82 */ /* 0x000fd60008000000 */
.L_x_35:
[----:B------:R-:W-:Y:S01]  /*1c40*/  ULEA UR57, UR6, UR13, 0x3 ;  /* 0x0000000d06397291 */ /* 0x000fe2000f8e18ff */
[----:B--2---:R-:W-:Y:S01]  /*1c50*/  @!P5 MOV R3, 0x18000 ;  /* 0x000180000003d802 */ /* 0x004fe20000000f00 */
[----:B-1----:R-:W-:Y:S10]  /*1c60*/  @P1 BRA `(.L_x_29) ;  /* 0x00000000000c1947 */ /* 0x002ff40003800000 */
[----:B------:R-:W-:-:S04]  /*1c70*/  SHF.L.U32 R4, R17, 0x1f, RZ ;  /* 0x0000001f11047819 */ /* 0x000fc800000006ff */
[----:B------:R-:W1:Y:S02]  /*1c80*/  SYNCS.PHASECHK.TRANS64.TRYWAIT P0, [UR57+0x10], R4 ;  /* 0x00001004ff0075a7 */ /* 0x000e640008001139 */
[----:B-1----:R-:W-:Y:S05]  /*1c90*/  @!P0 BRA `(.L_x_30) ;  /* 0x0000006c00988947 */ /* 0x002fea0003800000 */
.L_x_29:
[----:B------:R2:W-:Y:S01]  /*1ca0*/  @!P5 SYNCS.ARRIVE.TRANS64 RZ, [UR57], R3 ;  /* 0x00000003ffffd9a7 */ /* 0x0005e20008000039 */
[----:B------:R-:W-:Y:S04]  /*1cb0*/  BSSY.RECONVERGENT B0, `(.L_x_31) ;  /* 0x0000003000007945 */ /* 0x000fe80003800200 */
[----:B------:R-:W-:Y:S05]  /*1cc0*/  @P4 BRA `(.L_x_32) ;  /* 0x0000000000044947 */ /* 0x000fea0003800000 */
[----:B------:R-:W-:Y:S05]  /*1cd0*/  BPT.TRAP 0x1 ;  /* 0x000000040000795c */ /* 0x000fea0000300000 */
.L_x_32:
[----:B------:R-:W-:Y:S05]  /*1ce0*/  BSYNC.RECONVERGENT B0 ;  /* 0x0000000000007941 */ /* 0x000fea0003800200 */
.L_x_31:
        /* <DEDUP_REMOVED lines=61> */
.L_x_34:
[----:B-1----:R-:W-:Y:S05]  /*20c0*/  BSYNC.RECONVERGENT B0 ;  /* 0x0000000000007941 */ /* 0x002fea0003800200 */
.L_x_33:
[----:B------:R-:W-:Y:S01]  /*20d0*/  UIADD3 UR21, UPT, UPT, UR21, 0x1, URZ ;  /* 0x0000000115157890 */ /* 0x000fe2000fffe0ff */
[----:B------:R-:W-:-:S03]  /*20e0*/  UMOV UR6, UR23 ;  /* 0x0000001700067c82 */ /* 0x000fc60008000000 */
[----:B------:R-:W-:-:S09]  /*20f0*/  UISETP.NE.AND UP0, UPT, UR21, UR22, UPT ;  /* 0x000000161500728c */ /* 0x000fd2000bf05270 */
[----:B------:R-:W-:Y:S05]  /*2100*/  BRA.U UP0, `(.L_x_35) ;  /* 0xfffffff900cc7547 */ /* 0x000fea000b83ffff */
.L_x_28:
[C---:B-1----:R-:W-:Y:S01]  /*2110*/  LEA R2, R16.reuse, UR13, 0x3 ;  /* 0x0000000d10027c11 */ /* 0x042fe2000f8e18ff */
[----:B------:R-:W-:Y:S01]  /*2120*/  NOP ;  /* 0x0000000000007918 */ /* 0x000fe20000000000 */
[----:B--2---:R-:W-:Y:S02]  /*2130*/  SHF.L.U32 R3, R13, 0x1f, RZ ;  /* 0x0000001f0d037819 */ /* 0x004fe400000006ff */
[----:B------:R-:W-:Y:S02]  /*2140*/  LEA R4, R16, UR13, 0x4 ;  /* 0x0000000d10047c11 */ /* 0x000fe4000f8e20ff */
[----:B------:R-:W1:Y:S02]  /*2150*/  SYNCS.PHASECHK.TRANS64.TRYWAIT P0, [R2+URZ+0x70], R3 ;  /* 0x00007003020075a7 */ /* 0x000e6400080011ff */
[----:B-1----:R-:W-:Y:S05]  /*2160*/  @!P0 BRA `(.L_x_36) ;  /* 0x00000068007c8947 */ /* 0x002fea0003800000 */
.L_x_136:
[----:B------:R-:W2:Y:S01]  /*2170*/  LDS.128 R4, [R4+0x100] ;  /* 0x0001000004047984 */ /* 0x000ea20000000c00 */
[----:B---3--:R-:W-:Y:S01]  /*2180*/  ISETP.GE.AND P0, PT, R26, 0x1, PT ;  /* 0x000000011a00780c */ /* 0x008fe20003f06270 */
[----:B-1----:R-:W-:Y:S01]  /*2190*/  VIADD R2, R2, 0x80 ;  /* 0x0000008002027836 */ /* 0x002fe20000000000 */
[----:B------:R-:W-:Y:S01]  /*21a0*/  @!PT LDS RZ, [RZ] ;  /* 0x00000000fffff984 */ /* 0x000fe20000000800 */
[----:B------:R-:W-:Y:S01]  /*21b0*/  @!PT LDS RZ, [RZ] ;  /* 0x00000000fffff984 */ /* 0x000fe20000000800 */
[----:B------:R-:W-:Y:S01]  /*21c0*/  @!PT LDS RZ, [RZ] ;  /* 0x00000000fffff984 */ /* 0x000fe20000000800 */
[----:B------:R-:W-:Y:S01]  /*21d0*/  @!PT LDS RZ, [RZ] ;  /* 0x00000000fffff984 */ /* 0x000fe20000000800 */
[----:B------:R1:W-:Y:S06]  /*21e0*/  MEMBAR.ALL.CTA ;  /* 0x0000000000007992 */ /* 0x0003ec0000008000 */
[----:B-1----:R-:W1:Y:S01]  /*21f0*/  FENCE.VIEW.ASYNC.S ;  /* 0x00000000000073c6 */ /* 0x002e620000000000 */
[----:B------:R-:W-:-:S04]  /*2200*/  PRMT R2, RZ, 0x654, R2 ;  /* 0x00000654ff027816 */ /* 0x000fc80000000002 */
[----:B-1----:R1:W-:Y:S01]  /*2210*/  SYNCS.ARRIVE.TRANS64.RED.A1T0 RZ, [R2+URZ], RZ ;  /* 0x000000ff02ff79a7 */ /* 0x0023e200081004ff */
[----:B--2---:R-:W-:-:S13]  /*2220*/  LOP3.LUT P2, RZ, R6, 0x1, RZ, 0xc0, !PT ;  /* 0x0000000106ff7812 */ /* 0x004fda000784c0ff */
[----:B------:R-:W-:Y:S01]  /*2230*/  @P2 SHF.R.U32.HI R3, RZ, 0x10, R5 ;  /* 0x00000010ff032819 */ /* 0x000fe20000011605 */
[----:B------:R-:W-:Y:S01]  /*2240*/  VOTEU.ANY UP0, P2 ;  /* 0x0000000000ff7886 */ /* 0x000fe20001000100 */
[----:B------:R-:W-:Y:S02]  /*2250*/  @P2 MOV R10, R4 ;  /* 0x00000004000a2202 */ /* 0x000fe40000000f00 */
[----:B------:R-:W-:Y:S02]  /*2260*/  @P2 R2UR.BROADCAST UR4, R3 ;  /* 0x00000000030422ca */ /* 0x000fe400008e0000 */
[----:B------:R-:W-:-:S11]  /*2270*/  @P2 LOP3.LUT R9, R5, 0xffff, RZ, 0xc0, !PT ;  /* 0x0000ffff05092812 */ /* 0x000fd600078ec0ff */
[----:B------:R-:W-:Y:S01]  /*2280*/  @UP0 UMOV UR60, UR4 ;  /* 0x00000004003c0c82 */ /* 0x000fe20008000000 */
[----:B-1----:R-:W-:Y:S05]  /*2290*/  @!P0 BRA `(.L_x_37) ;  /* 0x0000000000b88947 */ /* 0x002fea0003800000 */
[----:B------:R-:W4:Y:S01]  /*22a0*/  LDC.64 R4, c[0x0][0xb18] ;  /* 0x0002c600ff047b82 */ /* 0x000f220000000a00 */
[----:B------:R-:W-:-:S07]  /*22b0*/  ISETP.NE.AND P3, PT, R26, 0x1, PT ;  /* 0x000000011a00780c */ /* 0x000fce0003f65270 */
[----:B------:R-:W1:Y:S08]  /*22c0*/  LDC.64 R6, c[0x0][0xb10] ;  /* 0x0002c400ff067b82 */ /* 0x000e700000000a00 */
[----:B------:R-:W2:Y:S08]  /*22d0*/  LDC R14, c[0x0][0xb20] ;  /* 0x0002c800ff0e7b82 */ /* 0x000eb00000000800 */
[----:B------:R-:W3:Y:S01]  /*22e0*/  LDC R15, c[0x0][0xb0c] ;  /* 0x0002c300ff0f7b82 */ /* 0x000ee20000000800 */
[----:B----4-:R-:W-:Y:S01]  /*22f0*/  IMAD.HI.U32 R19, R0, R5, RZ ;  /* 0x0000000500137227 */ /* 0x010fe200078e00ff */
[----:B------:R-:W-:-:S03]  /*2300*/  ISETP.NE.AND P0, PT, R4, 0x1, PT ;  /* 0x000000010400780c */ /* 0x000fc60003f05270 */
[----:B------:R-:W-:-:S03]  /*2310*/  IMAD.HI.U32 R5, R9, R5, RZ ;  /* 0x0000000509057227 */ /* 0x000fc600078e00ff */
[----:B------:R-:W4:Y:S01]  /*2320*/  LDC.64 R2, c[0x0][0xb28] ;  /* 0x0002ca00ff027b82 */ /* 0x000f220000000a00 */
[----:B-1----:R-:W-:-:S04]  /*2330*/  IMAD.HI.U32 R20, R8, R6, RZ ;  /* 0x0000000608147227 */ /* 0x002fc800078e00ff */
[----:B------:R-:W-:Y:S01]  /*2340*/  IMAD.HI.U32 R21, R10, R6, RZ ;  /* 0x000000060a157227 */ /* 0x000fe200078e00ff */
[----:B------:R-:W-:Y:S02]  /*2350*/  SHF.R.U32.HI R20, RZ, R7, R20 ;  /* 0x00000007ff147219 */ /* 0x000fe40000011614 */
[-C--:B--2---:R-:W-:Y:S02]  /*2360*/  SHF.R.U32.HI R19, RZ, R14.reuse, R19 ;  /* 0x0000000eff137219 */ /* 0x084fe40000011613 */
[----:B------:R-:W-:Y:S02]  /*2370*/  SHF.R.U32.HI R5, RZ, R14, R5 ;  /* 0x0000000eff057219 */ /* 0x000fe40000011605 */
[----:B------:R-:W-:Y:S02]  /*2380*/  SEL R19, R0, R19, !P0 ;  /* 0x0000001300137207 */ /* 0x000fe40004000000 */
[----:B------:R-:W-:Y:S02]  /*2390*/  SHF.R.U32.HI R21, RZ, R7, R21 ;  /* 0x00000007ff157219 */ /* 0x000fe40000011615 */
[----:B---3--:R-:W-:-:S02]  /*23a0*/  ISETP.NE.AND P1, PT, R15, 0x1, PT ;  /* 0x000000010f00780c */ /* 0x008fc40003f25270 */
[----:B------:R-:W-:Y:S02]  /*23b0*/  SEL R5, R9, R5, !P0 ;  /* 0x0000000509057207 */ /* 0x000fe40004000000 */
[----:B------:R-:W-:Y:S02]  /*23c0*/  SEL R20, R8, R20, !P1 ;  /* 0x0000001408147207 */ /* 0x000fe40004800000 */
[----:B------:R-:W-:Y:S01]  /*23d0*/  SEL R21, R10, R21, !P1 ;  /* 0x000000150a157207 */ /* 0x000fe20004800000 */
[----:B----4-:R-:W-:-:S04]  /*23e0*/  IMAD.HI.U32 R18, R19, R2, RZ ;  /* 0x0000000213127227 */ /* 0x010fc800078e00ff */
        /* <DEDUP_REMOVED lines=10> */
[----:B------:R-:W-:-:S04]  /*2490*/  @!P0 IMAD.HI.U32 R7, R21, R2, RZ ;  /* 0x0000000215078227 */ /* 0x000fc800078e00ff */
[----:B------:R-:W-:Y:S01]  /*24a0*/  IMAD.MOV R2, RZ, RZ, -R6 ;  /* 0x000000ffff027224 */ /* 0x000fe200078e0a06 */
[----:B------:R-:W-:Y:S02]  /*24b0*/  @!P0 SHF.R.U32.HI R3, RZ, R3, R7 ;  /* 0x00000003ff038219 */ /* 0x000fe40000011607 */
[----:B------:R-:W-:Y:S01]  /*24c0*/  IADD3 R7, PT, PT, -R5, RZ, RZ ;  /* 0x000000ff05077210 */ /* 0x000fe20007ffe1ff */
[----:B------:R-:W-:Y:S01]  /*24d0*/  IMAD R2, R26, R2, R5 ;  /* 0x000000021a027224 */ /* 0x000fe200078e0205 */
        /* <DEDUP_REMOVED lines=10> */
.L_x_37:
[----:B------:R-:W1:Y:S02]  /*2580*/  LDCU UR4, c[0x0][0xb30] ;  /* 0x00016600ff0477ac */ /* 0x000e640008000800 */
[----:B-1----:R-:W-:-:S09]  /*2590*/  UISETP.NE.AND UP0, UPT, UR4, 0x1, UPT ;  /* 0x000000010400788c */ /* 0x002fd2000bf05270 */
[----:B------:R-:W-:Y:S05]  /*25a0*/  BRA.U UP0, `(.L_x_38) ;  /* 0x0000000100407547 */ /* 0x000fea000b800000 */
[----:B------:R-:W1:Y:S08]  /*25b0*/  LDC.64 R4, c[0x0][0xb10] ;  /* 0x0002c400ff047b82 */ /* 0x000e700000000a00 */
[----:B------:R-:W2:Y:S08]  /*25c0*/  LDC.64 R2, c[0x0][0xb18] ;  /* 0x0002c600ff027b82 */ /* 0x000eb00000000a00 */
[----:B------:R-:W3:Y:S08]  /*25d0*/  LDC R6, c[0x0][0xb20] ;  /* 0x0002c800ff067b82 */ /* 0x000ef00000000800 */
[----:B------:R-:W4:Y:S01]  /*25e0*/  LDC R7, c[0x0][0xb0c] ;  /* 0x0002c300ff077b82 */ /* 0x000f220000000800 */
[----:B-1----:R-:W-:-:S05]  /*25f0*/  IMAD.HI.U32 R4, R10, R4, RZ ;  /* 0x000000040a047227 */ /* 0x002fca00078e00ff */
[----:B------:R-:W-:Y:S01]  /*2600*/  SHF.R.U32.HI R4, RZ, R5, R4 ;  /* 0x00000005ff047219 */ /* 0x000fe20000011604 */
[----:B--2---:R-:W-:Y:S01]  /*2610*/  IMAD.HI.U32 R3, R9, R3, RZ ;  /* 0x0000000309037227 */ /* 0x004fe200078e00ff */
[----:B------:R-:W-:-:S04]  /*2620*/  ISETP.NE.AND P0, PT, R2, 0x1, PT ;  /* 0x000000010200780c */ /* 0x000fc80003f05270 */
[----:B---3--:R-:W-:-:S04]  /*2630*/  SHF.R.U32.HI R3, RZ, R6, R3 ;  /* 0x00000006ff037219 */ /* 0x008fc80000011603 */
[----:B------:R-:W-:Y:S02]  /*2640*/  SEL R3, R9, R3, !P0 ;  /* 0x0000000309037207 */ /* 0x000fe40004000000 */
[----:B----4-:R-:W-:-:S04]  /*2650*/  ISETP.NE.AND P1, PT, R7, 0x1, PT ;  /* 0x000000010700780c */ /* 0x010fc80003f25270 */
[----:B------:R-:W-:-:S05]  /*2660*/  SEL R4, R10, R4, !P1 ;  /* 0x000000040a047207 */ /* 0x000fca0004800000 */
[----:B------:R-:W-:Y:S02]  /*2670*/  IMAD.IADD R5, R3, 0x1, -R4 ;  /* 0x0000000103057824 */ /* 0x000fe400078e0a04 */
[----:B------:R-:W-:Y:S02]  /*2680*/  IMAD.IADD R3, R4, 0x1, -R3 ;  /* 0x0000000104037824 */ /* 0x000fe400078e0a03 */
[----:B------:R-:W-:Y:S02]  /*2690*/  IMAD R10, R5, R7, R10 ;  /* 0x00000007050a7224 */ /* 0x000fe400078e020a */
[----:B------:R-:W-:-:S07]  /*26a0*/  IMAD R9, R3, R2, R9 ;  /* 0x0000000203097224 */ /* 0x000fce00078e0209 */
.L_x_38:
[----:B------:R-:W-:Y:S01]  /*26b0*/  VIADD R16, R16, 0x1 ;  /* 0x0000000110107836 */ /* 0x000fe20000000000 */
[----:B------:R-:W-:Y:S01]  /*26c0*/  PLOP3.LUT P1, PT, PT, PT, PT, 0x80, 0x8 ;  /* 0x000000000008781c */ /* 0x000fe20003f2f070 */
[----:B------:R-:W-:Y:S02]  /*26d0*/  IMAD.IADD R15, R10, 0x1, R63 ;  /* 0x000000010a0f7824 */ /* 0x000fe400078e023f */
[----:B------:R-:W-:Y:S01]  /*26e0*/  IMAD.IADD R14, R9, 0x1, R62 ;  /* 0x00000001090e7824 */ /* 0x000fe200078e023e */
[----:B------:R-:W-:-:S04]  /*26f0*/  ISETP.NE.AND P0, PT, R16, 0x2, PT ;  /* 0x000000021000780c */ /* 0x000fc80003f05270 */
[----:B------:R-:W-:Y:S02]  /*2700*/  SEL R2, RZ, 0x1, P0 ;  /* 0x00000001ff027807 */ /* 0x000fe40000000000 */
[----:B------:R-:W-:Y:S02]  /*2710*/  SEL R16, R16, RZ, P0 ;  /* 0x000000ff10107207 */ /* 0x000fe40000000000 */
[----:B------:R-:W-:Y:S01]  /*2720*/  LOP3.LUT R13, R13, R2, RZ, 0x3c, !PT ;  /* 0x000000020d0d7212 */ /* 0x000fe200078e3cff */
[----:B------:R-:W-:Y:S06]  /*2730*/  @P2 BRA `(.L_x_39) ;  /* 0xffffffec00702947 */ /* 0x000fec000383ffff */
[----:B------:R-:W-:Y:S01]  /*2740*/  UIADD3 UR13, UPT, UPT, UR13, 0x10, URZ ;  /* 0x000000100d0d7890 */ /* 0x000fe2000fffe0ff */
[----:B------:R-:W-:-:S03]  /*2750*/  SHF.L.U32 R2, R17, 0x1f, RZ ;  /* 0x0000001f11027819 */ /* 0x000fc600000006ff */
[----:B------:R-:W-:-:S09]  /*2760*/  ULEA UR4, UR23, UR13, 0x3 ;  /* 0x0000000d17047291 */ /* 0x000fd2000f8e18ff */
[----:B------:R-:W1:Y:S02]  /*2770*/  SYNCS.PHASECHK.TRANS64.TRYWAIT P0, [UR4], R2 ;  /* 0x00000002ff0075a7 */ /* 0x000e640008001104 */
[----:B-1----:R-:W-:Y:S05]  /*2780*/  @!P0 BRA `(.L_x_40) ;  /* 0x0000006400088947 */ /* 0x002fea0003800000 */
.L_x_138:
[----:B------:R-:W-:-:S04]  /*2790*/  UIADD3 UR4, UPT, UPT, UR23, 0x1, URZ ;  /* 0x0000000117047890 */ /* 0x000fc8000fffe0ff */
[----:B------:R-:W-:-:S04]  /*27a0*/  UISETP.NE.AND UP0, UPT, UR4, 0x2, UPT ;  /* 0x000000020400788c */ /* 0x000fc8000bf05270 */
[----:B------:R-:W-:Y:S02]  /*27b0*/  USEL UR5, URZ, 0x1, UP0 ;  /* 0x00000001ff057887 */ /* 0x000fe40008000000 */
[----:B------:R-:W-:-:S04]  /*27c0*/  USEL UR4, UR4, URZ, UP0 ;  /* 0x000000ff04047287 */ /* 0x000fc80008000000 */
[----:B------:R-:W-:Y:S01]  /*27d0*/  ULEA UR4, UR4, UR13, 0x3 ;  /* 0x0000000d04047291 */ /* 0x000fe2000f8e18ff */
[----:B-1----:R-:W-:-:S04]  /*27e0*/  LOP3.LUT R2, R17, UR5, RZ, 0x3c, !PT ;  /* 0x0000000511027c12 */ /* 0x002fc8000f8e3cff */
[----:B------:R-:W-:Y:S01]  /*27f0*/  SHF.L.U32 R2, R2, 0x1f, RZ ;  /* 0x0000001f02027819 */ /* 0x000fe200000006ff */
[----:B----4-:R-:W-:-:S07]  /*2800*/  IMAD.U32 R0, RZ, RZ, UR4 ;  /* 0x00000004ff007e24 */ /* 0x010fce000f8e00ff */
.L_x_41:
[----:B-1----:R1:W2:Y:S02]  /*2810*/  SYNCS.PHASECHK.TRANS64.TRYWAIT P0, [R0+URZ], R2 ;  /* 0x00000002000075a7 */ /* 0x0022a400080011ff */
[----:B--2---:R-:W-:Y:S05]  /*2820*/  @!P0 NANOSLEEP.SYNCS 0x989680 ;  /* 0x009896800000895d */ /* 0x004fea0003900000 */
[----:B------:R-:W2:Y:S02]  /*2830*/  @!P0 SYNCS.PHASECHK.TRANS64 P0, [R0+URZ], R2 ;  /* 0x00000002000085a7 */ /* 0x000ea400080010ff */
[----:B--2---:R-:W-:Y:S05]  /*2840*/  @P0 EXIT ;  /* 0x000000000000094d */ /* 0x004fea0003800000 */
[----:B------:R-:W-:Y:S05]  /*2850*/  BRA `(.L_x_41) ;  /* 0xfffffffc00ec7947 */ /* 0x000fea000383ffff */
.L_x_17:
[----:B------:R-:W-:-:S04]  /*2860*/  UISETP.NE.AND UP1, UPT, UR45, URZ, UPT ;  /* 0x000000ff2d00728c */ /* 0x000fc8000bf25270 */
[----:B------:R-:W-:-:S09]  /*2870*/  UISETP.NE.OR UP1, UPT, UR10, 0x1, UP1 ;  /* 0x000000010a00788c */ /* 0x000fd20008f25670 */
[----:B------:R-:W-:Y:S05]  /*2880*/  BRA.U UP1, `(.L_x_42) ;  /* 0x0000000501487547 */ /* 0x000fea000b800000 */
[----:B------:R-:W-:Y:S01]  /*2890*/  ISETP.NE.AND P2, PT, R2, RZ, PT ;  /* 0x000000ff0200720c */ /* 0x000fe20003f45270 */
[----:B------:R-:W-:Y:S01]  /*28a0*/  IMAD.MOV.U32 R12, RZ, RZ, 0x1 ;  /* 0x00000001ff0c7424 */ /* 0x000fe200078e00ff */
[----:B------:R-:W-:Y:S02]  /*28b0*/  CS2R R10, SRZ ;  /* 0x00000000000a7805 */ /* 0x000fe4000001ff00 */
[----:B------:R-:W-:Y:S01]  /*28c0*/  CS2R R8, SRZ ;  /* 0x0000000000087805 */ /* 0x000fe2000001ff00 */
[----:B------:R-:W-:Y:S01]  /*28d0*/  UMOV UR6, 0x400 ;  /* 0x0000040000067882 */ /* 0x000fe20000000000 */
[----:B------:R-:W-:Y:S01]  /*28e0*/  UMOV UR5, URZ ;  /* 0x000000ff00057c82 */ /* 0x000fe20008000000 */
[----:B------:R-:W-:-:S12]  /*28f0*/  ULEA UR6, UR45, UR6, 0x18 ;  /* 0x000000062d067291 */ /* 0x000fd8000f8ec0ff */
.L_x_46:
[----:B------:R-:W-:Y:S02]  /*2900*/  LEA R0, R8, UR6, 0x3 ;  /* 0x0000000608007c11 */ /* 0x000fe4000f8e18ff */
[----:B------:R-:W-:-:S03]  /*2910*/  SHF.L.U32 R4, R9, 0x1f, RZ ;  /* 0x0000001f09047819 */ /* 0x000fc600000006ff */
[----:B------:R-:W-:Y:S01]  /*2920*/  VIADD R5, R0, 0xe0 ;  /* 0x000000e000057836 */ /* 0x000fe20000000000 */
[----:B------:R-:W1:Y:S02]  /*2930*/  SYNCS.PHASECHK.TRANS64.TRYWAIT P0, [R0+URZ+0xd0], R4 ;  /* 0x0000d004000075a7 */ /* 0x000e6400080011ff */
[----:B-1----:R-:W-:Y:S05]  /*2940*/  @!P0 BRA `(.L_x_43) ;  /* 0x0000006000b08947 */ /* 0x002fea0003800000 */
.L_x_139:
[----:B------:R-:W-:Y:S01]  /*2950*/  ULEA UR4, UR5, UR6, 0x3 ;  /* 0x0000000605047291 */ /* 0x000fe2000f8e18ff */
[----:B-1----:R-:W-:Y:S01]  /*2960*/  PRMT R0, RZ, 0x654, R5 ;  /* 0x00000654ff007816 */ /* 0x002fe20000000005 */
[----:B------:R-:W-:Y:S01]  /*2970*/  @!P2 IMAD.MOV.U32 R4, RZ, RZ, 0x10 ;  /* 0x00000010ff04a424 */ /* 0x000fe200078e00ff */
[----:B------:R-:W-:Y:S01]  /*2980*/  SHF.L.U32 R5, R12, 0x1f, RZ ;  /* 0x0000001f0c057819 */ /* 0x000fe200000006ff */
[----:B------:R-:W-:Y:S01]  /*2990*/  UIADD3 UR7, UPT, UPT, UR4, 0x70, URZ ;  /* 0x0000007004077890 */ /* 0x000fe2000fffe0ff */
[----:B------:R1:W-:Y:S05]  /*29a0*/  SYNCS.ARRIVE.TRANS64.RED.A1T0 RZ, [R0+URZ], RZ ;  /* 0x000000ff00ff79a7 */ /* 0x0003ea00081004ff */
[----:B------:R-:W-:Y:S01]  /*29b0*/  IMAD.U32 R6, RZ, RZ, UR7 ;  /* 0x00000007ff067e24 */ /* 0x000fe2000f8e00ff */
[----:B------:R-:W2:Y:S04]  /*29c0*/  SYNCS.PHASECHK.TRANS64.TRYWAIT P0, [UR4+0x80], R5 ;  /* 0x00008005ff0075a7 */ /* 0x000ea80008001104 */
[----:B------:R-:W-:Y:S01]  /*29d0*/  PRMT R6, R2, 0x654, R6 ;  /* 0x0000065402067816 */ /* 0x000fe20000000006 */
[----:B-12---:R-:W-:Y:S06]  /*29e0*/  @!P0 BRA `(.L_x_44) ;  /* 0x00000060009c8947 */ /* 0x006fec0003800000 */
.L_x_141:
[----:B------:R-:W-:Y:S01]  /*29f0*/  ULEA UR8, UR5, UR6, 0x4 ;  /* 0x0000000605087291 */ /* 0x000fe2000f8e20ff */
[----:B------:R-:W-:Y:S01]  /*2a00*/  SEL R3, R6, R3, !P2 ;  /* 0x0000000306037207 */ /* 0x000fe20005000000 */
[----:B------:R-:W-:Y:S01]  /*2a10*/  UIADD3 UR9, UPT, UPT, UR4, 0x70, URZ ;  /* 0x0000007004097890 */ /* 0x000fe2000fffe0ff */
[----:B-1----:R-:W-:Y:S01]  /*2a20*/  LEA R0, R11, UR6, 0x3 ;  /* 0x000000060b007c11 */ /* 0x002fe2000f8e18ff */
[----:B------:R-:W-:Y:S01]  /*2a30*/  UIADD3 UR8, UPT, UPT, UR8, 0x100, URZ ;  /* 0x0000010008087890 */ /* 0x000fe2000fffe0ff */
[----:B------:R1:W-:Y:S01]  /*2a40*/  @!P2 SYNCS.ARRIVE.TRANS64.RED RZ, [R3+URZ], R4 ;  /* 0x0000000403ffa9a7 */ /* 0x0003e200080004ff */
[----:B------:R-:W-:Y:S01]  /*2a50*/  UIADD3 UR4, UPT, UPT, UR5, 0x1, URZ ;  /* 0x0000000105047890 */ /* 0x000fe2000fffe0ff */
[----:B------:R-:W-:-:S03]  /*2a60*/  VIADD R8, R8, 0x1 ;  /* 0x0000000108087836 */ /* 0x000fc60000000000 */
[----:B------:R-:W-:Y:S02]  /*2a70*/  UISETP.NE.AND UP0, UPT, UR4, 0x2, UPT ;  /* 0x000000020400788c */ /* 0x000fe4000bf05270 */
[----:B------:R-:W-:Y:S01]  /*2a80*/  ISETP.NE.AND P0, PT, R8, 0x2, PT ;  /* 0x000000020800780c */ /* 0x000fe20003f05270 */
[----:B------:R-:W-:Y:S06]  /*2a90*/  UGETNEXTWORKID.BROADCAST [UR8], [UR9] ;  /* 0x00000000080073ca */ /* 0x000fec0008000100 */
[----:B------:R-:W-:Y:S02]  /*2aa0*/  USEL UR7, URZ, 0x1, UP0 ;  /* 0x00000001ff077887 */ /* 0x000fe40008000000 */
[----:B------:R-:W-:-:S04]  /*2ab0*/  USEL UR5, UR4, URZ, UP0 ;  /* 0x000000ff04057287 */ /* 0x000fc80008000000 */
[----:B------:R-:W-:Y:S02]  /*2ac0*/  LOP3.LUT R12, R12, UR7, RZ, 0x3c, !PT ;  /* 0x000000070c0c7c12 */ /* 0x000fe4000f8e3cff */
[----:B-1----:R-:W-:-:S04]  /*2ad0*/  SHF.L.U32 R4, R10, 0x1f, RZ ;  /* 0x0000001f0a047819 */ /* 0x002fc800000006ff */
[----:B------:R-:W1:Y:S02]  /*2ae0*/  SYNCS.PHASECHK.TRANS64.TRYWAIT P1, [R0+URZ+0x70], R4 ;  /* 0x00007004000075a7 */ /* 0x000e6400080211ff */
[----:B-1----:R-:W-:Y:S05]  /*2af0*/  @!P1 BRA `(.L_x_45) ;  /* 0x0000006000709947 */ /* 0x002fea0003800000 */
.L_x_142:
[C---:B-1----:R-:W-:Y:S01]  /*2b00*/  LEA R4, R11.reuse, UR6, 0x4 ;  /* 0x000000060b047c11 */ /* 0x042fe2000f8e20ff */
[----:B------:R-:W-:Y:S01]  /*2b10*/  VIADD R0, R0, 0x80 ;  /* 0x0000008000007836 */ /* 0x000fe20000000000 */
[----:B------:R-:W-:Y:S01]  /*2b20*/  SEL R8, R8, RZ, P0 ;  /* 0x000000ff08087207 */ /* 0x000fe20000000000 */
[----:B------:R-:W-:-:S03]  /*2b30*/  VIADD R11, R11, 0x1 ;  /* 0x000000010b0b7836 */ /* 0x000fc60000000000 */
[----:B------:R-:W1:Y:S01]  /*2b40*/  LDS.128 R4, [R4+0x100] ;  /* 0x0001000004047984 */ /* 0x000e620000000c00 */
[----:B------:R-:W-:Y:S02]  /*2b50*/  PRMT R0, RZ, 0x654, R0 ;  /* 0x00000654ff007816 */ /* 0x000fe40000000000 */
[C---:B------:R-:W-:Y:S01]  /*2b60*/  ISETP.NE.AND P1, PT, R11.reuse, 0x2, PT ;  /* 0x000000020b00780c */ /* 0x040fe20003f25270 */
[----:B------:R-:W-:Y:S01]  /*2b70*/  @!PT LDS RZ, [RZ] ;  /* 0x00000000fffff984 */ /* 0x000fe20000000800 */
[----:B------:R-:W-:Y:S01]  /*2b80*/  @!PT LDS RZ, [RZ] ;  /* 0x00000000fffff984 */ /* 0x000fe20000000800 */
[----:B------:R-:W-:Y:S01]  /*2b90*/  @!PT LDS RZ, [RZ] ;  /* 0x00000000fffff984 */ /* 0x000fe20000000800 */
[----:B------:R-:W-:Y:S01]  /*2ba0*/  @!PT LDS RZ, [RZ] ;  /* 0x00000000fffff984 */ /* 0x000fe20000000800 */
[----:B------:R2:W-:Y:S06]  /*2bb0*/  MEMBAR.ALL.CTA ;  /* 0x0000000000007992 */ /* 0x0005ec0000008000 */
[----:B--2---:R-:W2:Y:S01]  /*2bc0*/  FENCE.VIEW.ASYNC.S ;  /* 0x00000000000073c6 */ /* 0x004ea20000000000 */
[----:B------:R-:W-:Y:S01]  /*2bd0*/  SEL R11, R11, RZ, P1 ;  /* 0x000000ff0b0b7207 */ /* 0x000fe20000800000 */
[----:B--2---:R2:W-:Y:S01]  /*2be0*/  SYNCS.ARRIVE.TRANS64.RED.A1T0 RZ, [R0+URZ], RZ ;  /* 0x000000ff00ff79a7 */ /* 0x0045e200081004ff */
[----:B-1----:R-:W-:-:S02]  /*2bf0*/  LOP3.LUT P3, RZ, R6, 0x1, RZ, 0xc0, !PT ;  /* 0x0000000106ff7812 */ /* 0x002fc4000786c0ff */
[----:B------:R-:W-:-:S04]  /*2c00*/  SEL R4, RZ, 0x1, P1 ;  /* 0x00000001ff047807 */ /* 0x000fc80000800000 */
[----:B------:R-:W-:Y:S02]  /*2c10*/  LOP3.LUT R10, R10, R4, RZ, 0x3c, !PT ;  /* 0x000000040a0a7212 */ /* 0x000fe400078e3cff */
[----:B--2---:R-:W-:-:S04]  /*2c20*/  SEL R0, RZ, 0x1, P0 ;  /* 0x00000001ff007807 */ /* 0x004fc80000000000 */
[----:B------:R-:W-:Y:S01]  /*2c30*/  LOP3.LUT R9, R9, R0, RZ, 0x3c, !PT ;  /* 0x0000000009097212 */ /* 0x000fe200078e3cff */
[----:B------:R-:W-:Y:S06]  /*2c40*/  @P3 BRA `(.L_x_46) ;  /* 0xfffffffc002c3947 */ /* 0x000fec000383ffff */
[----:B------:R-:W-:Y:S01]  /*2c50*/  ULEA UR4, UR5, UR6, 0x3 ;  /* 0x0000000605047291 */ /* 0x000fe2000f8e18ff */
[----:B------:R-:W-:-:S08]  /*2c60*/  SHF.L.U32 R2, R12, 0x1f, RZ ;  /* 0x0000001f0c027819 */ /* 0x000fd000000006ff */
[----:B------:R-:W1:Y:S02]  /*2c70*/  SYNCS.PHASECHK.TRANS64 P0, [UR4+0x80], R2 ;  /* 0x00008002ff0075a7 */ /* 0x000e640008001004 */
[----:B-1----:R-:W-:Y:S05]  /*2c80*/  @P0 BRA `(.L_x_47) ;  /* 0x0000000000080947 */ /* 0x002fea0003800000 */
[----:B------:R-:W1:Y:S02]  /*2c90*/  SYNCS.PHASECHK.TRANS64.TRYWAIT P0, [UR4+0x80], R2 ;  /* 0x00008002ff0075a7 */ /* 0x000e640008001104 */
[----:B-1----:R-:W-:Y:S05]  /*2ca0*/  @!P0 BRA `(.L_x_48) ;  /* 0x0000006000188947 */ /* 0x002fea0003800000 */
.L_x_47:
[----:B------:R-:W-:-:S04]  /*2cb0*/  UIADD3 UR7, UPT, UPT, UR5, 0x1, URZ ;  /* 0x0000000105077890 */ /* 0x000fc8000fffe0ff */
[----:B------:R-:W-:-:S04]  /*2cc0*/  UISETP.NE.AND UP0, UPT, UR7, 0x2, UPT ;  /* 0x000000020700788c */ /* 0x000fc8000bf05270 */
[----:B------:R-:W-:Y:S02]  /*2cd0*/  USEL UR8, URZ, 0x1, UP0 ;  /* 0x00000001ff087887 */ /* 0x000fe40008000000 */
[----:B------:R-:W-:-:S04]  /*2ce0*/  USEL UR7, UR7, URZ, UP0 ;  /* 0x000000ff07077287 */ /* 0x000fc80008000000 */
[----:B------:R-:W-:Y:S01]  /*2cf0*/  ULEA UR7, UR7, UR6, 0x3 ;  /* 0x0000000607077291 */ /* 0x000fe2000f8e18ff */
[----:B-1----:R-:W-:-:S04]  /*2d00*/  LOP3.LUT R2, R12, UR8, RZ, 0x3c, !PT ;  /* 0x000000080c027c12 */ /* 0x002fc8000f8e3cff */
[----:B------:R-:W-:-:S04]  /*2d10*/  SHF.L.U32 R0, R2, 0x1f, RZ ;  /* 0x0000001f02007819 */ /* 0x000fc800000006ff */
[----:B------:R-:W1:Y:S02]  /*2d20*/  SYNCS.PHASECHK.TRANS64 P0, [UR7+0x80], R0 ;  /* 0x00008000ff0075a7 */ /* 0x000e640008001007 */
[----:B-1----:R-:W-:Y:S05]  /*2d30*/  @P0 EXIT ;  /* 0x000000000000094d */ /* 0x002fea0003800000 */
[----:B------:R-:W-:Y:S02]  /*2d40*/  SHF.L.U32 R2, R2, 0x1f, RZ ;  /* 0x0000001f02027819 */ /* 0x000fe400000006ff */
[----:B------:R-:W-:-:S07]  /*2d50*/  MOV R0, UR7 ;  /* 0x0000000700007c02 */ /* 0x000fce0008000f00 */
.L_x_49:
[----:B-1----:R1:W2:Y:S02]  /*2d60*/  SYNCS.PHASECHK.TRANS64.TRYWAIT P0, [R0+URZ+0x80], R2 ;  /* 0x00008002000075a7 */ /* 0x0022a400080011ff */
[----:B--2---:R-:W-:Y:S05]  /*2d70*/  @!P0 NANOSLEEP.SYNCS 0x989680 ;  /* 0x009896800000895d */ /* 0x004fea0003900000 */
[----:B------:R-:W2:Y:S02]  /*2d80*/  @!P0 SYNCS.PHASECHK.TRANS64 P0, [R0+URZ+0x80], R2 ;  /* 0x00008002000085a7 */ /* 0x000ea400080010ff */
[----:B--2---:R-:W-:Y:S05]  /*2d90*/  @P0 EXIT ;  /* 0x000000000000094d */ /* 0x004fea0003800000 */
[----:B------:R-:W-:Y:S05]  /*2da0*/  BRA `(.L_x_49) ;  /* 0xfffffffc00ec7947 */ /* 0x000fea000383ffff */
.L_x_42:
[----:B------:R-:W-:-:S09]  /*2db0*/  UISETP.NE.AND UP1, UPT, UR10, URZ, UPT ;  /* 0x000000ff0a00728c */ /* 0x000fd2000bf25270 */
[----:B------:R-:W-:Y:S05]  /*2dc0*/  BRA.U UP1, `(.L_x_50) ;  /* 0x0000001101f47547 */ /* 0x000fea000b800000 */
[----:B------:R-:W-:Y:S01]  /*2dd0*/  UMOV UR4, 0x40 ;  /* 0x0000004000047882 */ /* 0x000fe20000000000 */
[----:B------:R-:W-:Y:S01]  /*2de0*/  NOP ;  /* 0x0000000000007918 */ /* 0x000fe20000000000 */
[----:B------:R-:W-:Y:S01]  /*2df0*/  ULEA UR5, UR45, UR4, 0x18 ;  /* 0x000000042d057291 */ /* 0x000fe2000f8ec0ff */
[----:B------:R-:W-:Y:S02]  /*2e00*/  UMOV UR6, 0x400 ;  /* 0x0000040000067882 */ /* 0x000fe40000000000 */
[----:B------:R-:W-:-:S06]  /*2e10*/  ULEA UR6, UR45, UR6, 0x18 ;  /* 0x000000062d067291 */ /* 0x000fcc000f8ec0ff */
[----:B------:R-:W1:Y:S02]  /*2e20*/  LDS.U8 R0, [UR5+0x1c] ;  /* 0x00001c05ff007984 */ /* 0x000e640008000000 */
[----:B-1----:R-:W-:-:S13]  /*2e30*/  ISETP.NE.AND P0, PT, R0, RZ, PT ;  /* 0x000000ff0000720c */ /* 0x002fda0003f05270 */
[----:B------:R-:W-:Y:S05]  /*2e40*/  @P0 BRA `(.L_x_51) ;  /* 0x0000000000580947 */ /* 0x000fea0003800000 */
[----:B------:R-:W-:-:S13]  /*2e50*/  ELECT P0, URZ, PT ;  /* 0x0000000000ff782f */ /* 0x000fda0003800000 */
[----:B------:R-:W-:Y:S05]  /*2e60*/  @!P0 BRA `(.L_x_52) ;  /* 0x0000000000608947 */ /* 0x000fea0003800000 */
[----:B------:R-:W-:Y:S01]  /*2e70*/  UMOV UR4, 0x10 ;  /* 0x0000001000047882 */ /* 0x000fe20000000000 */
[----:B------:R-:W-:Y:S01]  /*2e80*/  HFMA2 R0, -RZ, RZ, 0, 5.9604644775390625e-08 ;  /* 0x00000001ff007431 */ /* 0x000fe200000001ff */
[----:B------:R-:W-:-:S03]  /*2e90*/  MOV R2, 0xffff ;  /* 0x0000ffff00027802 */ /* 0x000fc60000000f00 */
[----:B------:R-:W-:Y:S04]  /*2ea0*/  DEPBAR.LE SB1, 0x36 ;  /* 0x00009d800000791a */ /* 0x000fe80000000000 */
[----:B------:R-:W1:Y:S02]  /*2eb0*/  UTCATOMSWS.FIND_AND_SET.ALIGN UP0, UR4, UR4 ;  /* 0x00000004000475e3 */ /* 0x000e640008000800 */
[----:B-1----:R-:W-:Y:S01]  /*2ec0*/  MOV R3, UR4 ;  /* 0x0000000400037c02 */ /* 0x002fe20008000f00 */
[----:B------:R-:W-:Y:S06]  /*2ed0*/  BRA.U UP0, `(.L_x_53) ;  /* 0x0000000100187547 */ /* 0x000fec000b800000 */
.L_x_54:
[----:B------:R-:W-:Y:S05]  /*2ee0*/  NANOSLEEP 0x64 ;  /* 0x000000640000795d */ /* 0x000fea0003800000 */
[----:B------:R-:W-:-:S05]  /*2ef0*/  UMOV UR4, 0x10 ;  /* 0x0000001000047882 */ /* 0x000fca0000000000 */
[----:B------:R-:W-:Y:S04]  /*2f00*/  DEPBAR.LE SB1, 0x36 ;  /* 0x00009d800000791a */ /* 0x000fe80000000000 */
[----:B------:R-:W1:Y:S02]  /*2f10*/  UTCATOMSWS.FIND_AND_SET.ALIGN UP0, UR4, UR4 ;  /* 0x00000004000475e3 */ /* 0x000e640008000800 */
[----:B-1----:R-:W-:Y:S01]  /*2f20*/  MOV R3, UR4 ;  /* 0x0000000400037c02 */ /* 0x002fe20008000f00 */
[----:B------:R-:W-:Y:S05]  /*2f30*/  BRA.U !UP0, `(.L_x_54) ;  /* 0xfffffffd08e87547 */ /* 0x000fea000b83ffff */
.L_x_53:
[-C--:B------:R-:W-:Y:S02]  /*2f40*/  SHF.L.U32 R2, R2, R3.reuse, RZ ;  /* 0x0000000302027219 */ /* 0x080fe400000006ff */
[----:B------:R-:W-:Y:S01]  /*2f50*/  SHF.L.U32 R0, R0, R3, RZ ;  /* 0x0000000300007219 */ /* 0x000fe200000006ff */
[----:B------:R-:W-:Y:S02]  /*2f60*/  IMAD.SHL.U32 R3, R3, 0x20, RZ ;  /* 0x0000002003037824 */ /* 0x000fe400078e00ff */
[----:B------:R1:W-:Y:S04]  /*2f70*/  ATOMS.OR RZ, [UR5+0x14], R2 ;  /* 0x00001402ffff798c */ /* 0x0003e8000b000005 */
[----:B------:R1:W-:Y:S04]  /*2f80*/  ATOMS.OR RZ, [UR5+0x18], R0 ;  /* 0x00001800ffff798c */ /* 0x0003e8000b000005 */
[----:B------:R1:W-:Y:S01]  /*2f90*/  STS [UR6+0x120], R3 ;  /* 0x00012003ff007988 */ /* 0x0003e20008000806 */
[----:B------:R-:W-:Y:S05]  /*2fa0*/  BRA `(.L_x_52) ;  /* 0x0000000000107947 */ /* 0x000fea0003800000 */
.L_x_51:
[----:B------:R-:W-:Y:S02]  /*2fb0*/  MOV R0, 0xffffffff ;  /* 0xffffffff00007802 */ /* 0x000fe40000000f00 */
[----:B------:R-:W-:-:S03]  /*2fc0*/  MOV R2, 0x2ff0 ;  /* 0x00002ff000027802 */ /* 0x000fc60000000f00 */
[----:B------:R1:W-:Y:S04]  /*2fd0*/  STS [UR6+0x120], R0 ;  /* 0x00012000ff007988 */ /* 0x0003e80008000806 */
[----:B-1-3-5:R-:W-:Y:S05]  /*2fe0*/  CALL.REL.NOINC `($__internal_1_$__cuda_sm10x_tcgen05_guardrail_trap_phase_invalid_during_alloc) ;  /* 0x0000006400607944 */ /* 0x02afea0003c00000 */
.L_x_52:
[----:B------:R-:W-:Y:S05]  /*2ff0*/  WARPSYNC.ALL ;  /* 0x0000000000007948 */ /* 0x000fea0003800000 */
[----:B------:R-:W2:Y:S01]  /*3000*/  S2UR UR4, SR_CgaCtaId ;  /* 0x00000000000479c3 */ /* 0x000ea20000008800 */
[----:B------:R-:W-:Y:S01]  /*3010*/  UMOV UR71, 0x400 ;  /* 0x0000040000477882 */ /* 0x000fe20000000000 */
[----:B------:R-:W-:-:S06]  /*3020*/  NOP ;  /* 0x0000000000007918 */ /* 0x000fcc0000000000 */
[----:B------:R-:W-:Y:S06]  /*3030*/  BAR.ARV 0x6, 0xa0 ;  /* 0x0182800000007b1d */ /* 0x000fec0000002000 */
[----:B------:R-:W4:Y:S01]  /*3040*/  LDCU UR5, c[0x0][0x38c] ;  /* 0x00007180ff0577ac */ /* 0x000f220008000800 */
[----:B------:R-:W-:Y:S01]  /*3050*/  IMAD.MOV.U32 R11, RZ, RZ, 0x1 ;  /* 0x00000001ff0b7424 */ /* 0x000fe200078e00ff */
[----:B------:R-:W-:Y:S01]  /*3060*/  CS2R R8, SRZ ;  /* 0x0000000000087805 */ /* 0x000fe2000001ff00 */
[----:B------:R-:W-:Y:S01]  /*3070*/  IMAD.MOV.U32 R10, RZ, RZ, RZ ;  /* 0x000000ffff0a7224 */ /* 0x000fe200078e00ff */
[----:B------:R-:W3:Y:S01]  /*3080*/  LDCU UR7, c[0x0][0x38c] ;  /* 0x00007180ff0777ac */ /* 0x000ee20008000800 */
[----:B------:R-:W-:Y:S01]  /*3090*/  UMOV UR74, URZ ;  /* 0x000000ff004a7c82 */ /* 0x000fe20008000000 */
[----:B------:R-:W-:Y:S01]  /*30a0*/  UMOV UR9, URZ ;  /* 0x000000ff00097c82 */ /* 0x000fe20008000000 */
[----:B--2---:R-:W-:Y:S01]  /*30b0*/  ULEA UR71, UR4, UR71, 0x18 ;  /* 0x0000004704477291 */ /* 0x004fe2000f8ec0ff */
[----:B------:R-:W-:Y:S01]  /*30c0*/  UMOV UR76, 0x0 ;  /* 0x00000000004c7882 */ /* 0x000fe20000000000 */
[----:B------:R-:W-:-:S02]  /*30d0*/  UMOV UR77, 0x4200910 ;  /* 0x04200910004d7882 */ /* 0x000fc40000000000 */
[----:B------:R-:W-:Y:S02]  /*30e0*/  UIADD3 UR6, UPT, UPT, UR71, 0x18800, URZ ;  /* 0x0001880047067890 */ /* 0x000fe4000fffe0ff */
[----:B----4-:R-:W-:-:S03]  /*30f0*/  UIADD3 UR5, UPT, UPT, UR5, 0x7f, URZ ;  /* 0x0000007f05057890 */ /* 0x010fc6000fffe0ff */
[----:B-1----:R-:W1:Y:S01]  /*3100*/  LDS R0, [UR71+0x120] ;  /* 0x00012047ff007984 */ /* 0x002e620008000800 */
[----:B------:R-:W-:Y:S02]  /*3110*/  USHF.R.S32.HI UR4, URZ, 0x1f, UR5 ;  /* 0x0000001fff047899 */ /* 0x000fe40008011405 */
[----:B---3--:R-:W-:Y:S02]  /*3120*/  UISETP.GE.AND UP3, UPT, UR7, 0x1, UPT ;  /* 0x000000010700788c */ /* 0x008fe4000bf66270 */
[----:B------:R-:W-:Y:S02]  /*3130*/  ULEA.HI UR4, UR4, UR5, URZ, 0x7 ;  /* 0x0000000504047291 */ /* 0x000fe4000f8f38ff */
[----:B------:R-:W-:Y:S02]  /*3140*/  UIADD3 UR5, UPT, UPT, UR71, 0x8800, URZ ;  /* 0x0000880047057890 */ /* 0x000fe4000fffe0ff */
[----:B------:R-:W-:Y:S02]  /*3150*/  USHF.R.S32.HI UR8, URZ, 0x7, UR4 ;  /* 0x00000007ff087899 */ /* 0x000fe40008011404 */
[----:B------:R-:W-:-:S02]  /*3160*/  USHF.R.U32.HI UR4, URZ, 0x4, UR6 ;  /* 0x00000004ff047899 */ /* 0x000fc40008011606 */
[----:B------:R-:W-:Y:S02]  /*3170*/  UISETP.LT.AND UP0, UPT, UR8, 0x1, UPT ;  /* 0x000000010800788c */ /* 0x000fe4000bf01270 */
[----:B------:R-:W-:Y:S01]  /*3180*/  IMAD.U32 R12, RZ, RZ, UR8 ;  /* 0x00000008ff0c7e24 */ /* 0x000fe2000f8e00ff */
[----:B------:R-:W-:Y:S02]  /*3190*/  ULOP3.LUT UR4, UR4, 0x3fff, URZ, 0xc0, !UPT ;  /* 0x00003fff04047892 */ /* 0x000fe4000f8ec0ff */
[----:B------:R-:W-:Y:S02]  /*31a0*/  USEL UR6, UR8, 0x1, !UP0 ;  /* 0x0000000108067887 */ /* 0x000fe4000c000000 */
[----:B------:R-:W-:Y:S02]  /*31b0*/  ULOP3.LUT UR73, UR4, 0x10000, URZ, 0xfc, !UPT ;  /* 0x0001000004497892 */ /* 0x000fe4000f8efcff */
[----:B------:R-:W-:Y:S02]  /*31c0*/  UIADD3 UR4, UPT, UPT, -UR6, URZ, URZ ;  /* 0x000000ff06047290 */ /* 0x000fe4000fffe1ff */
[----:B------:R-:W-:-:S04]  /*31d0*/  USHF.R.U32.HI UR5, URZ, 0x4, UR5 ;  /* 0x00000004ff057899 */ /* 0x000fc80008011605 */
[----:B------:R-:W-:Y:S01]  /*31e0*/  ULOP3.LUT UR5, UR5, 0x3fff, URZ, 0xc0, !UPT ;  /* 0x00003fff05057892 */ /* 0x000fe2000f8ec0ff */
[----:B------:R-:W-:-:S03]  /*31f0*/  MOV R13, UR4 ;  /* 0x00000004000d7c02 */ /* 0x000fc60008000f00 */
[----:B------:R-:W-:Y:S01]  /*3200*/  ULOP3.LUT UR72, UR5, 0x10000, URZ, 0xfc, !UPT ;  /* 0x0001000005487892 */ /* 0x000fe2000f8efcff */
[----:B-1----:R-:W-:-:S13]  /*3210*/  R2UR UR8, R0 ;  /* 0x00000000000872ca */ /* 0x002fda00000e0000 */
[----:B------:R-:W-:-:S07]  /*3220*/  MOV R14, UR8 ;  /* 0x00000008000e7c02 */ /* 0x000fce0008000f00 */
.L_x_61:
[----:B------:R-:W-:Y:S02]  /*3230*/  LEA R0, R10, UR71, 0x3 ;  /* 0x000000470a007c11 */ /* 0x000fe4000f8e18ff */
[----:B------:R-:W-:Y:S02]  /*3240*/  SHF.L.U32 R2, R9, 0x1f, RZ ;  /* 0x0000001f09027819 */ /* 0x000fe400000006ff */
[----:B------:R-:W-:Y:S01]  /*3250*/  PLOP3.LUT P0, PT, PT, PT, UP3, 0x80, 0x8 ;  /* 0x000000000008781c */ /* 0x000fe20003f0f038 */
[----:B------:R-:W-:Y:S01]  /*3260*/  VIADD R3, R0, 0x80 ;  /* 0x0000008000037836 */ /* 0x000fe20000000000 */
[----:B-1----:R-:W1:Y:S02]  /*3270*/  SYNCS.PHASECHK.TRANS64.TRYWAIT P1, [R0+URZ+0x70], R2 ;  /* 0x00007002000075a7 */ /* 0x002e6400080211ff */
[----:B-1----:R-:W-:Y:S09]  /*3280*/  @!P1 BRA `(.L_x_55) ;  /* 0x0000005800b89947 */ /* 0x002ff20003800000 */
.L_x_144:
[----:B------:R-:W-:Y:S01]  /*3290*/  LEA R4, R10, UR71, 0x4 ;  /* 0x000000470a047c11 */ /* 0x000fe2000f8e20ff */
[----:B------:R-:W-:Y:S01]  /*32a0*/  @UP3 ULEA UR4, UR9, UR71, 0x3 ;  /* 0x0000004709043291 */ /* 0x000fe2000f8e18ff */
[----:B------:R-:W-:Y:S01]  /*32b0*/  PLOP3.LUT P2, PT, PT, PT, PT, 0x80, 0x8 ;  /* 0x000000000008781c */ /* 0x000fe20003f4f070 */
[----:B------:R-:W-:Y:S01]  /*32c0*/  ULEA UR75, UR74, UR71, 0x3 ;  /* 0x000000474a4b7291 */ /* 0x000fe2000f8e18ff */
[----:B------:R-:W-:Y:S02]  /*32d0*/  PRMT R3, RZ, 0x654, R3 ;  /* 0x00000654ff037816 */ /* 0x000fe40000000003 */
[----:B------:R-:W2:Y:S01]  /*32e0*/  LDS.128 R4, [R4+0x100] ;  /* 0x0001000004047984 */ /* 0x000ea20000000c00 */
[----:B-1----:R-:W-:Y:S02]  /*32f0*/  @P0 SHF.L.U32 R2, R8, 0x1f, RZ ;  /* 0x0000001f08020819 */ /* 0x002fe400000006ff */
[----:B------:R-:W-:Y:S01]  /*3300*/  SHF.L.U32 R0, R11, 0x1f, RZ ;  /* 0x0000001f0b007819 */ /* 0x000fe200000006ff */
[----:B------:R-:W-:Y:S01]  /*3310*/  @!PT LDS RZ, [RZ] ;  /* 0x00000000fffff984 */ /* 0x000fe20000000800 */
[----:B------:R-:W-:Y:S01]  /*3320*/  @!PT LDS RZ, [RZ] ;  /* 0x00000000fffff984 */ /* 0x000fe20000000800 */
[----:B------:R-:W-:Y:S01]  /*3330*/  @!PT LDS RZ, [RZ] ;  /* 0x00000000fffff984 */ /* 0x000fe20000000800 */
[----:B------:R-:W-:Y:S01]  /*3340*/  @!PT LDS RZ, [RZ] ;  /* 0x00000000fffff984 */ /* 0x000fe20000000800 */
[----:B------:R1:W-:Y:S06]  /*3350*/  MEMBAR.ALL.CTA ;  /* 0x0000000000007992 */ /* 0x0003ec0000008000 */
[----:B-1----:R-:W1:Y:S01]  /*3360*/  FENCE.VIEW.ASYNC.S ;  /* 0x00000000000073c6 */ /* 0x002e620000000000 */
[----:B------:R-:W-:Y:S01]  /*3370*/  R2UR UR6, R14 ;  /* 0x000000000e0672ca */ /* 0x000fe200000e0000 */
[----:B-1----:R1:W-:Y:S01]  /*3380*/  SYNCS.ARRIVE.TRANS64.RED.A1T0 RZ, [R3+URZ], RZ ;  /* 0x000000ff03ff79a7 */ /* 0x0023e200081004ff */
[----:B------:R1:W3:Y:S01]  /*3390*/  @P0 SYNCS.PHASECHK.TRANS64.TRYWAIT P2, [UR4], R2 ;  /* 0x00000002ff0005a7 */ /* 0x0002e20008041104 */
[----:B------:R-:W-:Y:S01]  /*33a0*/  ULEA.HI UR4, UR74, UR74, URZ, 0x1 ;  /* 0x0000004a4a047291 */ /* 0x000fe2000f8f08ff */
[----:B--2---:R-:W-:-:S03]  /*33b0*/  LOP3.LUT P1, RZ, R6, 0x1, RZ, 0xc0, !PT ;  /* 0x0000000106ff7812 */ /* 0x004fc6000782c0ff */
[----:B------:R-:W-:Y:S02]  /*33c0*/  USHF.L.U32 UR5, UR4, 0x6, URZ ;  /* 0x0000000604057899 */ /* 0x000fe400080006ff */
[----:B------:R-:W-:Y:S02]  /*33d0*/  ULOP3.LUT UR8, UR4, 0xffe, URZ, 0xc0, !UPT ;  /* 0x00000ffe04087892 */ /* 0x000fe4000f8ec0ff */
[----:B------:R-:W-:Y:S02]  /*33e0*/  ULOP3.LUT UR4, UR5, 0xffffff80, URZ, 0xc0, !UPT ;  /* 0xffffff8005047892 */ /* 0x000fe4000f8ec0ff */
[----:B------:R-:W-:Y:S02]  /*33f0*/  UIADD3 UR8, UPT, UPT, -UR8, UR74, URZ ;  /* 0x0000004a08087290 */ /* 0x000fe4000fffe1ff */
[----:B------:R-:W-:Y:S01]  /*3400*/  UIADD3 UR4, UPT, UPT, UR6, UR4, URZ ;  /* 0x0000000406047290 */ /* 0x000fe2000fffe0ff */
[----:B------:R-:W2:Y:S03]  /*3410*/  SYNCS.PHASECHK.TRANS64.TRYWAIT P0, [UR75+0xb0], R0 ;  /* 0x0000b000ff0075a7 */ /* 0x000ea6000800114b */
[----:B------:R-:W-:Y:S01]  /*3420*/  ULEA UR8, UR8, UR4, 0x14 ;  /* 0x0000000408087291 */ /* 0x000fe2000f8ea0ff */
[----:B-123--:R-:W-:Y:S11]  /*3430*/  @!P0 BRA `(.L_x_56) ;  /* 0x0000005800608947 */ /* 0x00eff60003800000 */
.L_x_146:
[----:B------:R-:W-:Y:S01]  /*3440*/  IADD3 R10, PT, PT, R10, 0x1, RZ ;  /* 0x000000010a0a7810 */ /* 0x000fe20007ffe0ff */
[----:B------:R-:W-:Y:S06]  /*3450*/  BRA.U !UP3, `(.L_x_57) ;  /* 0x000000050bec7547 */ /* 0x000fec000b800000 */
[----:B------:R-:W-:Y:S01]  /*3460*/  R2UR UR69, R13 ;  /* 0x000000000d4572ca */ /* 0x000fe200000e0000 */
[----:B------:R-:W-:Y:S01]  /*3470*/  UPLOP3.LUT UP4, UPT, UPT, UPT, UPT, 0x40, 0x4 ;  /* 0x000000000004789c */ /* 0x000fe20003f8e870 */
[----:B------:R-:W-:Y:S01]  /*3480*/  R2UR UR68, R12 ;  /* 0x000000000c4472ca */ /* 0x000fe200000e0000 */
[----:B------:R-:W-:-:S14]  /*3490*/  UMOV UR7, UR9 ;  /* 0x0000000900077c82 */ /* 0x000fdc0008000000 */
.L_x_60:
[----:B------:R-:W-:Y:S02]  /*34a0*/  UIADD3 UR69, UPT, UPT, UR69, 0x1, URZ ;  /* 0x0000000145457890 */ /* 0x000fe4000fffe0ff */
[----:B--2---:R-:W-:Y:S02]  /*34b0*/  ULEA UR5, UR7, UR71, 0x3 ;  /* 0x0000004707057291 */ /* 0x004fe4000f8e18ff */
[----:B------:R-:W-:Y:S01]  /*34c0*/  UISETP.NE.AND UP0, UPT, UR69, URZ, UPT ;  /* 0x000000ff4500728c */ /* 0x000fe2000bf05270 */
[----:B------:R-:W-:Y:S10]  /*34d0*/  @P2 BRA `(.L_x_58) ;  /* 0x00000000000c2947 */ /* 0x000ff40003800000 */
[----:B-1----:R-:W-:Y:S04]  /*34e0*/  SHF.L.U32 R2, R8, 0x1f, RZ ;  /* 0x0000001f08027819 */ /* 0x002fe800000006ff */
[----:B------:R-:W1:Y:S02]  /*34f0*/  SYNCS.PHASECHK.TRANS64.TRYWAIT P0, [UR5], R2 ;  /* 0x00000002ff0075a7 */ /* 0x000e640008001105 */
[----:B-1----:R-:W-:Y:S05]  /*3500*/  @!P0 BRA `(.L_x_59) ;  /* 0x0000005800448947 */ /* 0x002fea0003800000 */
.L_x_58:
[----:B------:R-:W-:Y:S01]  /*3510*/  UISETP.NE.AND UP1, UPT, UR68, 0x1, UPT ;  /* 0x000000014400788c */ /* 0x000fe2000bf25270 */
[----:B------:R-:W-:Y:S01]  /*3520*/  PLOP3.LUT P2, PT, PT, PT, PT, 0x80, 0x8 ;  /* 0x000000000008781c */ /* 0x000fe20003f4f070 */
[----:B------:R-:W-:Y:S01]  /*3530*/  UIADD3 UR9, UPT, UPT, UR7, 0x1, URZ ;  /* 0x0000000107097890 */ /* 0x000fe2000fffe0ff */
[----:B------:R-:W-:Y:S01]  /*3540*/  MOV.SPILL R3, UR75 ;  /* 0x0000004b00037c02 */ /* 0x000fe20009000f00 */
[----:B------:R-:W-:Y:S01]  /*3550*/  UIADD3 UR70, UPT, UPT, UR5, 0x10, URZ ;  /* 0x0000001005467890 */ /* 0x000fe2000fffe0ff */
[----:B-1----:R-:W-:Y:S01]  /*3560*/  MOV.SPILL R2, UR74 ;  /* 0x0000004a00027c02 */ /* 0x002fe20009000f00 */
[----:B------:R-:W-:Y:S01]  /*3570*/  UISETP.NE.AND UP2, UPT, UR9, 0x2, UPT ;  /* 0x000000020900788c */ /* 0x000fe2000bf45270 */
[----:B------:R-:W-:Y:S01]  /*3580*/  PLOP3.LUT P0, PT, PT, PT, UP1, 0x80, 0x8 ;  /* 0x000000000008781c */ /* 0x000fe20003f0f018 */
[----:B------:R-:W-:Y:S02]  /*3590*/  ULEA UR6, UR7, UR73, 0xc ;  /* 0x0000004907067291 */ /* 0x000fe4000f8e60ff */
[----:B------:R-:W-:Y:S02]  /*35a0*/  USEL UR5, URZ, 0x1, UP2 ;  /* 0x00000001ff057887 */ /* 0x000fe40009000000 */
[----:B------:R-:W-:Y:S02]  /*35b0*/  USEL UR9, UR9, URZ, UP2 ;  /* 0x000000ff09097287 */ /* 0x000fe40009000000 */
[----:B------:R-:W-:Y:S02]  /*35c0*/  ULEA UR4, UR7, UR72, 0xb ;  /* 0x0000004807047291 */ /* 0x000fe4000f8e58ff */
[----:B------:R-:W-:Y:S01]  /*35d0*/  @UP1 ULEA UR7, UR9, UR71, 0x3 ;  /* 0x0000004709071291 */ /* 0x000fe2000f8e18ff */
[----:B------:R-:W-:Y:S01]  /*35e0*/  LOP3.LUT R8, R8, UR5, RZ, 0x3c, !PT ;  /* 0x0000000508087c12 */ /* 0x000fe2000f8e3cff */
[----:B------:R-:W-:Y:S02]  /*35f0*/  UIADD3 UR20, UPT, UPT, UR6, 0x2, URZ ;  /* 0x0000000206147890 */ /* 0x000fe4000fffe0ff */
[----:B------:R-:W-:Y:S01]  /*3600*/  UIADD3 UR18, UPT, UPT, UR4, 0x2, URZ ;  /* 0x0000000204127890 */ /* 0x000fe2000fffe0ff */
[----:B------:R-:W-:Y:S01]  /*3610*/  @P0 SHF.L.U32 R0, R8, 0x1f, RZ ;  /* 0x0000001f08000819 */ /* 0x000fe200000006ff */
[----:B------:R-:W-:Y:S02]  /*3620*/  UIADD3 UR14, UPT, UPT, UR6, 0x4, URZ ;  /* 0x00000004060e7890 */ /* 0x000fe4000fffe0ff */
[----:B------:R-:W-:Y:S01]  /*3630*/  UIADD3 UR12, UPT, UPT, UR4, 0x4, URZ ;  /* 0x00000004040c7890 */ /* 0x000fe2000fffe0ff */
[----:B------:R2:W3:Y:S01]  /*3640*/  @P0 SYNCS.PHASECHK.TRANS64.TRYWAIT P2, [UR7], R0 ;  /* 0x00000000ff0005a7 */ /* 0x0004e20008041107 */
[----:B------:R-:W-:Y:S02]  /*3650*/  UIADD3 UR66, UPT, UPT, UR6, 0x6, URZ ;  /* 0x0000000606427890 */ /* 0x000fe4000fffe0ff */
        /* <DEDUP_REMOVED lines=24> */
[----:B------:R-:W-:Y:S01]  /*37e0*/  UIADD3 UR68, UPT, UPT, UR68, -0x1, URZ ;  /* 0xffffffff44447890 */ /* 0x000fe2000fffe0ff */
[----:B------:R-:W-:Y:S01]  /*37f0*/  UMOV UR7, 0x40004040 ;  /* 0x4000404000077882 */ /* 0x000fe20000000000 */
[----:B------:R-:W-:Y:S01]  /*3800*/  UMOV UR74, 0x0 ;  /* 0x00000000004a7882 */ /* 0x000fe20000000000 */
[----:B------:R-:W-:Y:S01]  /*3810*/  UMOV UR75, 0x4200910 ;  /* 0x04200910004b7882 */ /* 0x000fe20000000000 */
[----:B------:R-:W-:Y:S01]  /*3820*/  UMOV UR5, 0x40004040 ;  /* 0x4000404000057882 */ /* 0x000fe20000000000 */
[----:B------:R-:W-:Y:S01]  /*3830*/  UMOV UR21, 0x40004040 ;  /* 0x4000404000157882 */ /* 0x000fe20000000000 */
[----:B------:R1:W-:Y:S01]  /*3840*/  UTCHMMA gdesc[UR4], gdesc[UR6], tmem[UR8], tmem[UR74], idesc[UR75], UP4 ;  /* 0x00ff4a06040075ea */ /* 0x0003e2000a000008 */
[----:B------:R-:W-:Y:S01]  /*3850*/  UPLOP3.LUT UP4, UPT, UPT, UPT, UPT, 0x80, 0x8 ;  /* 0x000000000008789c */ /* 0x000fe20003f8f070 */
[----:B------:R-:W-:Y:S01]  /*3860*/  UMOV UR19, 0x40004040 ;  /* 0x4000404000137882 */ /* 0x000fe20000000000 */
[----:B------:R-:W-:Y:S01]  /*3870*/  UMOV UR15, 0x40004040 ;  /* 0x40004040000f7882 */ /* 0x000fe20000000000 */
[----:B------:R4:W-:Y:S01]  /*3880*/  UTCHMMA gdesc[UR18], gdesc[UR20], tmem[UR8], tmem[UR74], idesc[UR75], UPT ;  /* 0x00ff4a14120075ea */ /* 0x0009e2000b800008 */
[----:B------:R-:W-:Y:S01]  /*3890*/  UMOV UR13, 0x40004040 ;  /* 0x40004040000d7882 */ /* 0x000fe20000000000 */
        /* <DEDUP_REMOVED lines=18> */
[----:B-1----:R-:W-:Y:S01]  /*39c0*/  UIADD3 UR4, UPT, UPT, UR4, 0x606, URZ ;  /* 0x0000060604047890 */ /* 0x002fe2000fffe0ff */
[----:B------:R-:W-:Y:S01]  /*39d0*/  UMOV UR6, 0x0 ;  /* 0x0000000000067882 */ /* 0x000fe20000000000 */
[----:B------:R-:W-:Y:S01]  /*39e0*/  UMOV UR7, 0x4200910 ;  /* 0x0420091000077882 */ /* 0x000fe20000000000 */
[----:B------:R-:W-:Y:S01]  /*39f0*/  UMOV UR31, 0x40004040 ;  /* 0x40004040001f7882 */ /* 0x000fe20000000000 */
[----:B----4-:R-:W-:Y:S01]  /*3a00*/  UMOV UR20, 0x0 ;  /* 0x0000000000147882 */ /* 0x010fe20000000000 */
[----:B------:R-:W-:Y:S01]  /*3a10*/  UMOV UR21, 0x4200910 ;  /* 0x0420091000157882 */ /* 0x000fe20000000000 */
[----:B------:R-:W-:Y:S01]  /*3a20*/  UMOV UR18, 0x0 ;  /* 0x0000000000127882 */ /* 0x000fe20000000000 */
[----:B------:R1:W-:Y:S01]  /*3a30*/  UTCHMMA gdesc[UR12], gdesc[UR14], tmem[UR8], tmem[UR20], idesc[UR21], UPT ;  /* 0x00ff140e0c0075ea */ /* 0x0003e2000b800008 */
[----:B------:R-:W-:Y:S01]  /*3a40*/  UTCHMMA gdesc[UR64], gdesc[UR66], tmem[UR8], tmem[UR20], idesc[UR21], UPT ;  /* 0x00ff1442400075ea */ /* 0x000fe2000b800008 */
[----:B------:R-:W-:Y:S01]  /*3a50*/  UMOV UR19, 0x4200910 ;  /* 0x0420091000137882 */ /* 0x000fe20000000000 */
[----:B------:R-:W-:Y:S01]  /*3a60*/  UTCHMMA gdesc[UR60], gdesc[UR62], tmem[UR8], tmem[UR20], idesc[UR21], UPT ;  /* 0x00ff143e3c0075ea */ /* 0x000fe2000b800008 */
[----:B------:R-:W-:Y:S01]  /*3a70*/  UTCHMMA gdesc[UR56], gdesc[UR58], tmem[UR8], tmem[UR18], idesc[UR19], UPT ;  /* 0x00ff123a380075ea */ /* 0x000fe2000b800008 */
[----:B------:R-:W-:Y:S01]  /*3a80*/  UTCHMMA gdesc[UR52], gdesc[UR54], tmem[UR8], tmem[UR18], idesc[UR19], UPT ;  /* 0x00ff1236340075ea */ /* 0x000fe2000b800008 */
[----:B------:R-:W-:Y:S01]  /*3a90*/  UTCHMMA gdesc[UR48], gdesc[UR50], tmem[UR8], tmem[UR18], idesc[UR19], UPT ;  /* 0x00ff1232300075ea */ /* 0x000fe2000b800008 */
[----:B------:R-:W-:Y:S01]  /*3aa0*/  UTCHMMA gdesc[UR44], gdesc[UR46], tmem[UR8], tmem[UR6], idesc[UR7], UPT ;  /* 0x00ff062e2c0075ea */ /* 0x000fe2000b800008 */
[----:B------:R-:W-:Y:S01]  /*3ab0*/  UMOV UR29, 0x40004040 ;  /* 0x40004040001d7882 */ /* 0x000fe20000000000 */
[----:B------:R-:W-:Y:S01]  /*3ac0*/  UMOV UR27, 0x40004040 ;  /* 0x40004040001b7882 */ /* 0x000fe20000000000 */
[----:B------:R-:W-:Y:S01]  /*3ad0*/  UMOV UR25, 0x40004040 ;  /* 0x4000404000197882 */ /* 0x000fe20000000000 */
[----:B------:R-:W-:Y:S01]  /*3ae0*/  UMOV UR23, 0x40004040 ;  /* 0x4000404000177882 */ /* 0x000fe20000000000 */
[----:B------:R-:W-:Y:S01]  /*3af0*/  UMOV UR17, 0x40004040 ;  /* 0x4000404000117882 */ /* 0x000fe20000000000 */
[----:B------:R-:W-:Y:S01]  /*3b00*/  UMOV UR11, 0x40004040 ;  /* 0x40004040000b7882 */ /* 0x000fe20000000000 */
[----:B------:R-:W-:Y:S02]  /*3b10*/  R2UR.FILL UR75, R3 ;  /* 0x00000000034b72ca */ /* 0x000fe400004e0000 */
[----:B------:R-:W-:Y:S01]  /*3b20*/  R2UR.FILL UR74, R2 ;  /* 0x00000000024a72ca */ /* 0x000fe200004e0000 */
[----:B-1----:R-:W-:Y:S01]  /*3b30*/  UMOV UR12, 0x0 ;  /* 0x00000000000c7882 */ /* 0x002fe20000000000 */
[----:B------:R-:W-:Y:S01]  /*3b40*/  UMOV UR13, 0x4200910 ;  /* 0x04200910000d7882 */ /* 0x000fe20000000000 */
[----:B------:R-:W-:Y:S01]  /*3b50*/  UMOV UR14, 0x0 ;  /* 0x00000000000e7882 */ /* 0x000fe20000000000 */
[----:B------:R-:W-:Y:S01]  /*3b60*/  UTCHMMA gdesc[UR40], gdesc[UR42], tmem[UR8], tmem[UR12], idesc[UR13], UPT ;  /* 0x00ff0c2a280075ea */ /* 0x000fe2000b800008 */
[----:B------:R-:W-:Y:S01]  /*3b70*/  UTCHMMA gdesc[UR36], gdesc[UR38], tmem[UR8], tmem[UR6], idesc[UR7], UPT ;  /* 0x00ff0626240075ea */ /* 0x000fe2000b800008 */
[----:B------:R-:W-:Y:S01]  /*3b80*/  UMOV UR15, 0x4200910 ;  /* 0x04200910000f7882 */ /* 0x000fe20000000000 */
[----:B------:R-:W-:Y:S01]  /*3b90*/  UTCHMMA gdesc[UR32], gdesc[UR34], tmem[UR8], tmem[UR18], idesc[UR19], UPT ;  /* 0x00ff1222200075ea */ /* 0x000fe2000b800008 */
[----:B------:R-:W-:Y:S01]  /*3ba0*/  UTCHMMA gdesc[UR28], gdesc[UR30], tmem[UR8], tmem[UR14], idesc[UR15], UPT ;  /* 0x00ff0e1e1c0075ea */ /* 0x000fe2000b800008 */
[----:B------:R-:W-:Y:S01]  /*3bb0*/  UTCHMMA gdesc[UR24], gdesc[UR26], tmem[UR8], tmem[UR12], idesc[UR13], UPT ;  /* 0x00ff0c1a180075ea */ /* 0x000fe2000b800008 */
[----:B------:R1:W-:Y:S01]  /*3bc0*/  UTCHMMA gdesc[UR16], gdesc[UR22], tmem[UR8], tmem[UR6], idesc[UR7], UPT ;  /* 0x00ff0616100075ea */ /* 0x0003e2000b800008 */
[----:B------:R2:W-:Y:S01]  /*3bd0*/  UTCHMMA gdesc[UR4], gdesc[UR10], tmem[UR8], tmem[UR76], idesc[UR77], UPT ;  /* 0x00ff4c0a040075ea */ /* 0x0005e2000b800008 */
[----:B------:R2:W-:Y:S01]  /*3be0*/  UTCBAR [UR70], URZ ;  /* 0x000000ff460073e9 */ /* 0x0005e200080000ff */
[----:B-1----:R-:W-:Y:S01]  /*3bf0*/  UMOV UR7, UR9 ;  /* 0x0000000900077c82 */ /* 0x002fe20008000000 */
[----:B---3--:R-:W-:Y:S05]  /*3c00*/  BRA.U UP0, `(.L_x_60) ;  /* 0xfffffff900247547 */ /* 0x008fea000b83ffff */
.L_x_57:
[----:B--2---:R-:W-:Y:S01]  /*3c10*/  UIADD3 UR4, UPT, UPT, UR74, 0x1, URZ ;  /* 0x000000014a047890 */ /* 0x004fe2000fffe0ff */
[C---:B------:R-:W-:Y:S01]  /*3c20*/  ISETP.NE.AND P0, PT, R10.reuse, 0x2, PT ;  /* 0x000000020a00780c */ /* 0x040fe20003f05270 */
[----:B------:R-:W-:Y:S02]  /*3c30*/  UIADD3 UR5, UPT, UPT, UR75, 0x90, URZ ;  /* 0x000000904b057890 */ /* 0x000fe4000fffe0ff */
[----:B------:R-:W-:Y:S01]  /*3c40*/  UISETP.NE.AND UP0, UPT, UR4, 0x4, UPT ;  /* 0x000000040400788c */ /* 0x000fe2000bf05270 */
[----:B-1----:R-:W-:Y:S02]  /*3c50*/  SEL R0, RZ, 0x1, P0 ;  /* 0x00000001ff007807 */ /* 0x002fe40000000000 */
[----:B------:R-:W-:Y:S01]  /*3c60*/  SEL R10, R10, RZ, P0 ;  /* 0x000000ff0a0a7207 */ /* 0x000fe20000000000 */
[----:B------:R-:W-:Y:S01]  /*3c70*/  USEL UR6, URZ, 0x1, UP0 ;  /* 0x00000001ff067887 */ /* 0x000fe20008000000 */
[----:B------:R-:W-:Y:S01]  /*3c80*/  LOP3.LUT R9, R9, R0, RZ, 0x3c, !PT ;  /* 0x0000000009097212 */ /* 0x000fe200078e3cff */
[----:B------:R-:W-:Y:S01]  /*3c90*/  USEL UR74, UR4, URZ, UP0 ;  /* 0x000000ff044a7287 */ /* 0x000fe20008000000 */
[----:B------:R1:W-:Y:S03]  /*3ca0*/  UTCBAR [UR5], URZ ;  /* 0x000000ff050073e9 */ /* 0x0003e600080000ff */
[----:B------:R-:W-:Y:S01]  /*3cb0*/  LOP3.LUT R11, R11, UR6, RZ, 0x3c, !PT ;  /* 0x000000060b0b7c12 */ /* 0x000fe2000f8e3cff */
[----:B------:R-:W-:Y:S07]  /*3cc0*/  @P1 BRA `(.L_x_61) ;  /* 0xfffffff400581947 */ /* 0x000fee000383ffff */
[----:B------:R-:W2:Y:S01]  /*3cd0*/  S2UR UR8, SR_CgaCtaId ;  /* 0x00000000000879c3 */ /* 0x000ea20000008800 */
[----:B------:R-:W-:Y:S01]  /*3ce0*/  ELECT P0, URZ, PT ;  /* 0x0000000000ff782f */ /* 0x000fe20003800000 */
[----:B------:R-:W-:Y:S01]  /*3cf0*/  IMAD.MOV.U32 R0, RZ, RZ, 0x1 ;  /* 0x00000001ff007424 */ /* 0x000fe200078e00ff */
[----:B------:R-:W-:Y:S01]  /*3d00*/  UIADD3 UR71, UPT, UPT, UR71, 0xb0, URZ ;  /* 0x000000b047477890 */ /* 0x000fe2000fffe0ff */
[----:B------:R-:W-:Y:S01]  /*3d10*/  SHF.L.U32 R2, R11, 0x1f, RZ ;  /* 0x0000001f0b027819 */ /* 0x000fe200000006ff */
[----:B------:R-:W-:-:S03]  /*3d20*/  UMOV UR4, 0x40 ;  /* 0x0000004000047882 */ /* 0x000fc60000000000 */
[----:B------:R-:W-:Y:S01]  /*3d30*/  UVIRTCOUNT.DEALLOC.SMPOOL 0x80 ;  /* 0x000000800000784c */ /* 0x000fe20000000000 */
[----:B--2---:R-:W-:Y:S02]  /*3d40*/  ULEA UR8, UR8, UR4, 0x18 ;  /* 0x0000000408087291 */ /* 0x004fe4000f8ec0ff */
[----:B------:R-:W-:-:S07]  /*3d50*/  ULEA UR4, UR74, UR71, 0x3 ;  /* 0x000000474a047291 */ /* 0x000fce000f8e18ff */
[----:B------:R2:W-:Y:S02]  /*3d60*/  @P0 STS.U8 [UR8+0x1c], R0 ;  /* 0x00001c00ff000988 */ /* 0x0005e40008000008 */
[----:B------:R-:W3:Y:S02]  /*3d70*/  SYNCS.PHASECHK.TRANS64.TRYWAIT P0, [UR4], R2 ;  /* 0x00000002ff0075a7 */ /* 0x000ee40008001104 */
[----:B--23--:R-:W-:Y:S05]  /*3d80*/  @!P0 BRA `(.L_x_62) ;  /* 0x00000050003c8947 */ /* 0x00cfea0003800000 */
.L_x_149:
[----:B------:R-:W-:-:S04]  /*3d90*/  UIADD3 UR4, UPT, UPT, UR74, 0x1, URZ ;  /* 0x000000014a047890 */ /* 0x000fc8000fffe0ff */
[----:B------:R-:W-:-:S04]  /*3da0*/  UISETP.NE.AND UP0, UPT, UR4, 0x4, UPT ;  /* 0x000000040400788c */ /* 0x000fc8000bf05270 */
[----:B------:R-:W-:Y:S02]  /*3db0*/  USEL UR6, URZ, 0x1, UP0 ;  /* 0x00000001ff067887 */ /* 0x000fe40008000000 */
[----:B------:R-:W-:-:S04]  /*3dc0*/  USEL UR4, UR4, URZ, UP0 ;  /* 0x000000ff04047287 */ /* 0x000fc80008000000 */
[----:B-1----:R-:W-:Y:S01]  /*3dd0*/  ULEA UR5, UR4, UR71, 0x3 ;  /* 0x0000004704057291 */ /* 0x002fe2000f8e18ff */
[----:B--2---:R-:W-:-:S04]  /*3de0*/  LOP3.LUT R2, R11, UR6, RZ, 0x3c, !PT ;  /* 0x000000060b027c12 */ /* 0x004fc8000f8e3cff */
[----:B------:R-:W-:-:S04]  /*3df0*/  SHF.L.U32 R3, R2, 0x1f, RZ ;  /* 0x0000001f02037819 */ /* 0x000fc800000006ff */
[----:B------:R-:W1:Y:S02]  /*3e00*/  SYNCS.PHASECHK.TRANS64.TRYWAIT P0, [UR5], R3 ;  /* 0x00000003ff0075a7 */ /* 0x000e640008001105 */
[----:B-1----:R-:W-:Y:S05]  /*3e10*/  @!P0 BRA `(.L_x_63) ;  /* 0x0000005000308947 */ /* 0x002fea0003800000 */
.L_x_151:
[----:B------:R-:W-:-:S04]  /*3e20*/  UIADD3 UR4, UPT, UPT, UR4, 0x1, URZ ;  /* 0x0000000104047890 */ /* 0x000fc8000fffe0ff */
[----:B------:R-:W-:-:S04]  /*3e30*/  UISETP.NE.AND UP0, UPT, UR4, 0x4, UPT ;  /* 0x000000040400788c */ /* 0x000fc8000bf05270 */
[----:B------:R-:W-:Y:S02]  /*3e40*/  USEL UR6, URZ, 0x1, UP0 ;  /* 0x00000001ff067887 */ /* 0x000fe40008000000 */
[----:B------:R-:W-:-:S04]  /*3e50*/  USEL UR4, UR4, URZ, UP0 ;  /* 0x000000ff04047287 */ /* 0x000fc80008000000 */
[----:B------:R-:W-:Y:S01]  /*3e60*/  ULEA UR5, UR4, UR71, 0x3 ;  /* 0x0000004704057291 */ /* 0x000fe2000f8e18ff */
[----:B------:R-:W-:-:S04]  /*3e70*/  LOP3.LUT R2, R2, UR6, RZ, 0x3c, !PT ;  /* 0x0000000602027c12 */ /* 0x000fc8000f8e3cff */
[----:B-1----:R-:W-:-:S04]  /*3e80*/  SHF.L.U32 R3, R2, 0x1f, RZ ;  /* 0x0000001f02037819 */ /* 0x002fc800000006ff */
[----:B------:R-:W1:Y:S02]  /*3e90*/  SYNCS.PHASECHK.TRANS64.TRYWAIT P0, [UR5], R3 ;  /* 0x00000003ff0075a7 */ /* 0x000e640008001105 */
[----:B-1----:R-:W-:Y:S05]  /*3ea0*/  @!P0 BRA `(.L_x_64) ;  /* 0x0000005000248947 */ /* 0x002fea0003800000 */
.L_x_153:
[----:B------:R-:W-:-:S04]  /*3eb0*/  UIADD3 UR4, UPT, UPT, UR4, 0x1, URZ ;  /* 0x0000000104047890 */ /* 0x000fc8000fffe0ff */
[----:B------:R-:W-:-:S04]  /*3ec0*/  UISETP.NE.AND UP0, UPT, UR4, 0x4, UPT ;  /* 0x000000040400788c */ /* 0x000fc8000bf05270 */
[----:B------:R-:W-:Y:S02]  /*3ed0*/  USEL UR5, URZ, 0x1, UP0 ;  /* 0x00000001ff057887 */ /* 0x000fe40008000000 */
[----:B------:R-:W-:-:S04]  /*3ee0*/  USEL UR4, UR4, URZ, UP0 ;  /* 0x000000ff04047287 */ /* 0x000fc80008000000 */
[----:B------:R-:W-:Y:S01]  /*3ef0*/  ULEA UR4, UR4, UR71, 0x3 ;  /* 0x0000004704047291 */ /* 0x000fe2000f8e18ff */
[----:B------:R-:W-:-:S04]  /*3f00*/  LOP3.LUT R2, R2, UR5, RZ, 0x3c, !PT ;  /* 0x0000000502027c12 */ /* 0x000fc8000f8e3cff */
[----:B------:R-:W-:-:S04]  /*3f10*/  SHF.L.U32 R2, R2, 0x1f, RZ ;  /* 0x0000001f02027819 */ /* 0x000fc800000006ff */
[----:B------:R-:W2:Y:S02]  /*3f20*/  SYNCS.PHASECHK.TRANS64.TRYWAIT P0, [UR4], R2 ;  /* 0x00000002ff0075a7 */ /* 0x000ea40008001104 */
[----:B--2---:R-:W-:Y:S05]  /*3f30*/  @!P0 BRA `(.L_x_65) ;  /* 0x0000005000188947 */ /* 0x004fea0003800000 */
.L_x_155:
[----:B------:R-:W-:Y:S01]  /*3f40*/  NOP ;  /* 0x0000000000007918 */ /* 0x000fe20000000000 */
[----:B-1----:R-:W1:Y:S01]  /*3f50*/  LDS R0, [UR8+0x14] ;  /* 0x00001408ff007984 */ /* 0x002e620008000800 */
[----:B------:R-:W-:Y:S01]  /*3f60*/  R2UR UR4, R14 ;  /* 0x000000000e0472ca */ /* 0x000fe200000e0000 */
[----:B------:R-:W-:Y:S01]  /*3f70*/  UMOV UR5, 0xffff ;  /* 0x0000ffff00057882 */ /* 0x000fe20000000000 */
[----:B------:R-:W-:-:S11]  /*3f80*/  UMOV UR6, 0x1 ;  /* 0x0000000100067882 */ /* 0x000fd60000000000 */
[----:B------:R-:W-:-:S04]  /*3f90*/  ULOP3.LUT UR4, UR4, 0xffff, URZ, 0xc0, !UPT ;  /* 0x0000ffff04047892 */ /* 0x000fc8000f8ec0ff */
[----:B------:R-:W-:-:S04]  /*3fa0*/  USHF.R.U32.HI UR4, URZ, 0x5, UR4 ;  /* 0x00000005ff047899 */ /* 0x000fc80008011604 */
[----:B------:R-:W-:Y:S02]  /*3fb0*/  USHF.L.U32 UR5, UR5, UR4, URZ ;  /* 0x0000000405057299 */ /* 0x000fe400080006ff */
[----:B------:R-:W-:-:S04]  /*3fc0*/  USHF.L.U32 UR4, UR6, UR4, URZ ;  /* 0x0000000406047299 */ /* 0x000fc800080006ff */
[----:B-1----:R-:W-:-:S04]  /*3fd0*/  LOP3.LUT R0, R0, UR5, RZ, 0xc0, !PT ;  /* 0x0000000500007c12 */ /* 0x002fc8000f8ec0ff */
[----:B------:R-:W-:-:S13]  /*3fe0*/  ISETP.NE.AND P0, PT, R0, UR5, PT ;  /* 0x0000000500007c0c */ /* 0x000fda000bf05270 */
[----:B------:R-:W-:Y:S05]  /*3ff0*/  @P0 BRA `(.L_x_66) ;  /* 0x0000000000580947 */ /* 0x000fea0003800000 */
[----:B------:R-:W1:Y:S02]  /*4000*/  LDS R0, [UR8+0x18] ;  /* 0x00001808ff007984 */ /* 0x000e640008000800 */
[----:B-1----:R-:W-:-:S04]  /*4010*/  LOP3.LUT R0, R0, UR4, RZ, 0xc0, !PT ;  /* 0x0000000400007c12 */ /* 0x002fc8000f8ec0ff */
[----:B------:R-:W-:-:S13]  /*4020*/  ISETP.NE.AND P0, PT, R0, UR4, PT ;  /* 0x0000000400007c0c */ /* 0x000fda000bf05270 */
[----:B------:R-:W-:Y:S05]  /*4030*/  @P0 BRA `(.L_x_67) ;  /* 0x00000000003c0947 */ /* 0x000fea0003800000 */
[----:B------:R-:W1:Y:S01]  /*4040*/  S2R R2, SR_LANEID ;  /* 0x0000000000027919 */ /* 0x000e620000000000 */
[----:B------:R-:W-:-:S06]  /*4050*/  ULOP3.LUT UR5, URZ, UR5, URZ, 0x33, !UPT ;  /* 0x00000005ff057292 */ /* 0x000fcc000f8e33ff */
[----:B------:R-:W-:-:S04]  /*4060*/  IMAD.U32 R0, RZ, RZ, UR5 ;  /* 0x00000005ff007e24 */ /* 0x000fc8000f8e00ff */
[----:B------:R2:W3:Y:S02]  /*4070*/  REDUX UR7, R0 ;  /* 0x00000000000773c4 */ /* 0x0004e40000000000 */
[----:B------:R4:W-:Y:S01]  /*4080*/  UTCATOMSWS.AND URZ, UR5 ;  /* 0x0000000500ff79e3 */ /* 0x0009e20008000000 */
[----:B--2---:R-:W-:Y:S01]  /*4090*/  LOP3.LUT R0, RZ, UR4, RZ, 0x33, !PT ;  /* 0x00000004ff007c12 */ /* 0x004fe2000f8e33ff */
[----:B------:R-:W-:Y:S02]  /*40a0*/  VOTEU.ANY UR4, UPT, PT ;  /* 0x0000000000047886 */ /* 0x000fe400038e0100 */
[----:B------:R-:W-:Y:S02]  /*40b0*/  UFLO.U32 UR4, UR4 ;  /* 0x00000004000472bd */ /* 0x000fe400080e0000 */
[----:B------:R-:W2:Y:S04]  /*40c0*/  REDUX UR6, R0 ;  /* 0x00000000000673c4 */ /* 0x000ea80000000000 */
[----:B-1----:R-:W-:-:S02]  /*40d0*/  ISETP.EQ.U32.AND P0, PT, R2, UR4, PT ;  /* 0x0000000402007c0c */ /* 0x002fc4000bf02070 */
[----:B---3--:R-:W-:-:S11]  /*40e0*/  MOV R2, UR7 ;  /* 0x0000000700027c02 */ /* 0x008fd60008000f00 */
[----:B------:R4:W-:Y:S01]  /*40f0*/  @P0 ATOMS.AND RZ, [UR8+0x14], R2 ;  /* 0x00001402ffff098c */ /* 0x0009e2000a800008 */
[----:B--2---:R-:W-:-:S05]  /*4100*/  IMAD.U32 R0, RZ, RZ, UR6 ;  /* 0x00000006ff007e24 */ /* 0x004fca000f8e00ff */
[----:B------:R4:W-:Y:S01]  /*4110*/  @P0 ATOMS.AND RZ, [UR8+0x18], R0 ;  /* 0x00001800ffff098c */ /* 0x0009e2000a800008 */
[----:B------:R-:W-:Y:S05]  /*4120*/  BRA `(.L_x_68) ;  /* 0x0000000000147947 */ /* 0x000fea0003800000 */
.L_x_67:
[----:B------:R-:W-:Y:S02]  /*4130*/  MOV R2, 0x4150 ;  /* 0x0000415000027802 */ /* 0x000fe40000000f00 */
[----:B-----5:R-:W-:Y:S05]  /*4140*/  CALL.REL.NOINC `($__internal_0_$__cuda_sm10x_tcgen05_guardrail_trap_col_being_dealloced_not_returned_by_alloc) ;  /* 0x0000005000fc7944 */ /* 0x020fea0003c00000 */
[----:B------:R-:W-:Y:S05]  /*4150*/  BRA `(.L_x_68) ;  /* 0x0000000000087947 */ /* 0x000fea0003800000 */
.L_x_66:
[----:B------:R-:W-:Y:S02]  /*4160*/  MOV R2, 0x4180 ;  /* 0x0000418000027802 */ /* 0x000fe40000000f00 */
[----:B-----5:R-:W-:Y:S05]  /*4170*/  CALL.REL.NOINC `($__internal_2_$__cuda_sm10x_tcgen05_guardrail_trap_unallocated_columns_being_dealloced) ;  /* 0x0000005400087944 */ /* 0x020fea0003c00000 */
.L_x_68:
[----:B------:R-:W-:Y:S01]  /*4180*/  NOP ;  /* 0x0000000000007918 */ /* 0x000fe20000000000 */
[----:B----4-:R-:W-:Y:S05]  /*4190*/  EXIT ;  /* 0x000000000000794d */ /* 0x010fea0003800000 */
.L_x_50:
[----:B------:R-:W-:-:S09]  /*41a0*/  UISETP.NE.OR UP2, UPT, UR10, 0x3, !UP2 ;  /* 0x000000030a00788c */ /* 0x000fd2000d745670 */
[----:B------:R-:W-:Y:S05]  /*41b0*/  BRA.U UP2, `(.L_x_69) ;  /* 0x0000001102087547 */ /* 0x000fea000b800000 */
[----:B------:R-:W1:Y:S01]  /*41c0*/  LDCU.64 UR4, c[0x0][0x888] ;  /* 0x00011100ff0477ac */ /* 0x000e620008000a00 */
[----:B------:R-:W2:Y:S01]  /*41d0*/  LDC R0, c[0x0][0xb30] ;  /* 0x0002cc00ff007b82 */ /* 0x000ea20000000800 */
[----:B------:R-:W-:Y:S01]  /*41e0*/  IMAD.MOV.U32 R30, RZ, RZ, 0x1 ;  /* 0x00000001ff1e7424 */ /* 0x000fe200078e00ff */
[----:B------:R-:W-:Y:S01]  /*41f0*/  CS2R R28, SRZ ;  /* 0x00000000001c7805 */ /* 0x000fe2000001ff00 */
[----:B------:R-:W4:Y:S01]  /*4200*/  LDCU.64 UR14, c[0x0][0x890] ;  /* 0x00011200ff0e77ac */ /* 0x000f220008000a00 */
[----:B------:R-:W-:Y:S01]  /*4210*/  IMAD.MOV.U32 R25, RZ, RZ, 0x2000 ;  /* 0x00002000ff197424 */ /* 0x000fe200078e00ff */
[----:B------:R-:W-:-:S03]  /*4220*/  UPLOP3.LUT UP1, UPT, UPT, UPT, UPT, 0x40, 0x4 ;  /* 0x000000000004789c */ /* 0x000fc60003f2e870 */
[----:B------:R-:W3:Y:S08]  /*4230*/  LDC R24, c[0x0][0x370] ;  /* 0x0000dc00ff187b82 */ /* 0x000ef00000000800 */
[----:B------:R-:W3:Y:S01]  /*4240*/  LDC R3, c[0x0][0xb0c] ;  /* 0x0002c300ff037b82 */ /* 0x000ee20000000800 */
[----:B-1----:R-:W-:-:S03]  /*4250*/  UISETP.NE.U32.AND UP2, UPT, UR4, URZ, UPT ;  /* 0x000000ff0400728c */ /* 0x002fc6000bf45070 */
[----:B------:R-:W-:Y:S01]  /*4260*/  UMOV UR4, 0x400 ;  /* 0x0000040000047882 */ /* 0x000fe20000000000 */
[----:B----4-:R-:W-:Y:S02]  /*4270*/  UISETP.NE.U32.AND UP3, UPT, UR14, URZ, UPT ;  /* 0x000000ff0e00728c */ /* 0x010fe4000bf65070 */
[----:B------:R-:W-:Y:S01]  /*4280*/  ULEA UR4, UR45, UR4, 0x18 ;  /* 0x000000042d047291 */ /* 0x000fe2000f8ec0ff */
[----:B------:R-:W1:Y:S01]  /*4290*/  LDC R18, c[0x0][0xb20] ;  /* 0x0002c800ff127b82 */ /* 0x000e620000000800 */
[----:B--2---:R-:W-:Y:S01]  /*42a0*/  ISETP.NE.AND P1, PT, R0, 0x1, PT ;  /* 0x000000010000780c */ /* 0x004fe20003f25270 */
[----:B------:R-:W-:Y:S02]  /*42b0*/  UISETP.NE.AND.EX UP2, UPT, UR5, URZ, UPT, UP2 ;  /* 0x000000ff0500728c */ /* 0x000fe4000bf45320 */
[----:B------:R-:W-:Y:S02]  /*42c0*/  UIADD3 UR13, UPT, UPT, UR4, 0x38, URZ ;  /* 0x00000038040d7890 */ /* 0x000fe4000fffe0ff */
[----:B------:R-:W-:-:S02]  /*42d0*/  UIADD3 UR33, UPT, UPT, UR4, 0x20, URZ ;  /* 0x0000002004217890 */ /* 0x000fc4000fffe0ff */
[----:B-----5:R-:W2:Y:S01]  /*42e0*/  LDC.64 R32, c[0x0][0x348] ;  /* 0x0000d200ff207b82 */ /* 0x020ea20000000a00 */
[----:B------:R-:W-:Y:S02]  /*42f0*/  UIADD3 UR25, UPT, UPT, UR4, 0x28, URZ ;  /* 0x0000002804197890 */ /* 0x000fe4000fffe0ff */
[----:B------:R-:W-:Y:S02]  /*4300*/  UIADD3 UR17, UPT, UPT, UR4, 0x30, URZ ;  /* 0x0000003004117890 */ /* 0x000fe4000fffe0ff */
[----:B------:R-:W-:Y:S02]  /*4310*/  UPRMT UR13, UR45, 0x654, UR13 ;  /* 0x000006542d0d7896 */ /* 0x000fe4000800000d */
[----:B------:R-:W-:Y:S01]  /*4320*/  UISETP.NE.AND.EX UP3, UPT, UR15, URZ, UPT, UP3 ;  /* 0x000000ff0f00728c */ /* 0x000fe2000bf65330 */
[----:B------:R-:W4:Y:S08]  /*4330*/  LDC.64 R16, c[0x0][0xb10] ;  /* 0x0002c400ff107b82 */ /* 0x000f300000000a00 */
[----:B------:R-:W1:Y:S08]  /*4340*/  LDC.64 R6, c[0x0][0xb18] ;  /* 0x0002c600ff067b82 */ /* 0x000e700000000a00 */
[----:B------:R-:W1:Y:S08]  /*4350*/  LDC.64 R4, c[0x0][0xb28] ;  /* 0x0002ca00ff047b82 */ /* 0x000e700000000a00 */
[----:B---3--:R-:W1:Y:S02]  /*4360*/  LDC R19, c[0x0][0x374] ;  /* 0x0000dd00ff137b82 */ /* 0x008e640000000800 */
.L_x_80:
[C---:B------:R-:W-:Y:S02]  /*4370*/  LEA R0, R29.reuse, UR4, 0x3 ;  /* 0x000000041d007c11 */ /* 0x040fe4000f8e18ff */
[----:B------:R-:W-:Y:S02]  /*4380*/  SHF.L.U32 R2, R28, 0x1f, RZ ;  /* 0x0000001f1c027819 */ /* 0x000fe400000006ff */
[----:B------:R-:W-:Y:S02]  /*4390*/  LEA R20, R29, UR4, 0x4 ;  /* 0x000000041d147c11 */ /* 0x000fe4000f8e20ff */
[----:B---3--:R-:W3:Y:S02]  /*43a0*/  SYNCS.PHASECHK.TRANS64.TRYWAIT P0, [R0+URZ+0x70], R2 ;  /* 0x00007002000075a7 */ /* 0x008ee400080011ff */
[----:B---3--:R-:W-:Y:S05]  /*43b0*/  @!P0 BRA `(.L_x_70) ;  /* 0x0000004c00108947 */ /* 0x008fea0003800000 */
.L_x_156:
[----:B------:R-:W-:Y:S01]  /*43c0*/  ISETP.GE.AND P0, PT, R26, 0x1, PT ;  /* 0x000000011a00780c */ /* 0x000fe20003f06270 */
[----:B------:R-:W5:Y:S01]  /*43d0*/  LDS.128 R20, [R20+0x100] ;  /* 0x0001000014147984 */ /* 0x000f620000000c00 */
[----:B---3--:R-:W-:Y:S01]  /*43e0*/  VIADD R0, R0, 0x80 ;  /* 0x0000008000007836 */ /* 0x008fe20000000000 */
[----:B------:R-:W-:Y:S01]  /*43f0*/  @!PT LDS RZ, [RZ] ;  /* 0x00000000fffff984 */ /* 0x000fe20000000800 */
[----:B------:R-:W-:Y:S01]  /*4400*/  @!PT LDS RZ, [RZ] ;  /* 0x00000000fffff984 */ /* 0x000fe20000000800 */
[----:B------:R-:W-:Y:S01]  /*4410*/  @!PT LDS RZ, [RZ] ;  /* 0x00000000fffff984 */ /* 0x000fe20000000800 */
[----:B------:R-:W-:Y:S01]  /*4420*/  @!PT LDS RZ, [RZ] ;  /* 0x00000000fffff984 */ /* 0x000fe20000000800 */
[----:B------:R3:W-:Y:S06]  /*4430*/  MEMBAR.ALL.CTA ;  /* 0x0000000000007992 */ /* 0x0007ec0000008000 */
[----:B---3--:R-:W3:Y:S01]  /*4440*/  FENCE.VIEW.ASYNC.S ;  /* 0x00000000000073c6 */ /* 0x008ee20000000000 */
[----:B------:R-:W-:Y:S04]  /*4450*/  PRMT R0, RZ, 0x654, R0 ;  /* 0x00000654ff007816 */ /* 0x000fe80000000000 */
[----:B---3--:R3:W-:Y:S01]  /*4460*/  SYNCS.ARRIVE.TRANS64.RED.A1T0 RZ, [R0+URZ], RZ ;  /* 0x000000ff00ff79a7 */ /* 0x0087e200081004ff */
[----:B-----5:R-:W-:Y:S11]  /*4470*/  LOP3.LUT P3, RZ, R22, 0x1, RZ, 0xc0, !PT ;  /* 0x0000000116ff7812 */ /* 0x020ff6000786c0ff */
[----:B------:R-:W-:Y:S02]  /*4480*/  @!UPT UIADD3 URZ, UPT, UPT, URZ, URZ, URZ ;  /* 0x000000fffffff290 */ /* 0x000fe4000fffe0ff */
[----:B------:R-:W-:Y:S02]  /*4490*/  @P3 MOV R11, R20 ;  /* 0x00000014000b3202 */ /* 0x000fe40000000f00 */
[----:B------:R-:W-:Y:S01]  /*44a0*/  @P3 LOP3.LUT R10, R21, 0xffff, RZ, 0xc0, !PT ;  /* 0x0000ffff150a3812 */ /* 0x000fe200078ec0ff */
[----:B---3--:R-:W-:Y:S06]  /*44b0*/  @!P0 BRA `(.L_x_71) ;  /* 0x0000000000a48947 */ /* 0x008fec0003800000 */
[-C--:B-1----:R-:W-:Y:S01]  /*44c0*/  IMAD.HI.U32 R0, R19, R7.reuse, RZ ;  /* 0x0000000713007227 */ /* 0x082fe200078e00ff */
[----:B------:R-:W-:Y:S02]  /*44d0*/  ISETP.NE.AND P0, PT, R6, 0x1, PT ;  /* 0x000000010600780c */ /* 0x000fe40003f05270 */
[----:B------:R-:W-:Y:S01]  /*44e0*/  ISETP.NE.AND P2, PT, R26, 0x1, PT ;  /* 0x000000011a00780c */ /* 0x000fe20003f45270 */
[----:B----4-:R-:W-:Y:S01]  /*44f0*/  IMAD.HI.U32 R9, R24, R16, RZ ;  /* 0x0000001018097227 */ /* 0x010fe200078e00ff */
[----:B------:R-:W-:Y:S02]  /*4500*/  SHF.R.U32.HI R0, RZ, R18, R0 ;  /* 0x00000012ff007219 */ /* 0x000fe40000011600 */
[----:B------:R-:W-:Y:S01]  /*4510*/  ISETP.NE.AND P4, PT, R3, 0x1, PT ;  /* 0x000000010300780c */ /* 0x000fe20003f85270 */
[----:B------:R-:W-:Y:S01]  /*4520*/  IMAD.HI.U32 R13, R10, R7, RZ ;  /* 0x000000070a0d7227 */ /* 0x000fe200078e00ff */
[----:B------:R-:W-:Y:S02]  /*4530*/  SHF.R.U32.HI R9, RZ, R17, R9 ;  /* 0x00000011ff097219 */ /* 0x000fe40000011609 */
[----:B------:R-:W-:Y:S01]  /*4540*/  SEL R0, R19, R0, !P0 ;  /* 0x0000000013007207 */ /* 0x000fe20004000000 */
[----:B------:R-:W-:Y:S01]  /*4550*/  IMAD.HI.U32 R12, R11, R16, RZ ;  /* 0x000000100b0c7227 */ /* 0x000fe200078e00ff */
[----:B------:R-:W-:Y:S03]  /*4560*/  SEL R9, R24, R9, !P4 ;  /* 0x0000000918097207 */ /* 0x000fe60006000000 */
[-C--:B------:R-:W-:Y:S01]  /*4570*/  IMAD.HI.U32 R8, R0, R4.reuse, RZ ;  /* 0x0000000400087227 */ /* 0x080fe200078e00ff */
[----:B------:R-:W-:Y:S03]  /*4580*/  SHF.R.U32.HI R12, RZ, R17, R12 ;  /* 0x00000011ff0c7219 */ /* 0x000fe6000001160c */
[----:B------:R-:W-:Y:S01]  /*4590*/  IMAD.HI.U32 R2, R9, R4, RZ ;  /* 0x0000000409027227 */ /* 0x000fe200078e00ff */
[-C--:B------:R-:W-:Y:S02]  /*45a0*/  @P2 SHF.R.U32.HI R0, RZ, R5.reuse, R8 ;  /* 0x00000005ff002219 */ /* 0x080fe40000011608 */
[----:B------:R-:W-:Y:S02]  /*45b0*/  SHF.R.U32.HI R8, RZ, R18, R13 ;  /* 0x00000012ff087219 */ /* 0x000fe4000001160d */
[----:B------:R-:W-:Y:S01]  /*45c0*/  @P2 SHF.R.U32.HI R9, RZ, R5, R2 ;  /* 0x00000005ff092219 */ /* 0x000fe20000011602 */
[----:B------:R-:W-:Y:S01]  /*45d0*/  IMAD R0, R26, R0, RZ ;  /* 0x000000001a007224 */ /* 0x000fe200078e02ff */
[----:B------:R-:W-:Y:S02]  /*45e0*/  SEL R8, R10, R8, !P0 ;  /* 0x000000080a087207 */ /* 0x000fe40004000000 */
[----:B------:R-:W-:Y:S01]  /*45f0*/  SEL R2, R11, R12, !P4 ;  /* 0x0000000c0b027207 */ /* 0x000fe20006000000 */
[----:B------:R-:W-:Y:S01]  /*4600*/  IMAD R12, R26, R9, RZ ;  /* 0x000000091a0c7224 */ /* 0x000fe200078e02ff */
[C---:B------:R-:W-:Y:S01]  /*4610*/  ISETP.GE.AND P0, PT, R8.reuse, R0, PT ;  /* 0x000000000800720c */ /* 0x040fe20003f06270 */
[----:B------:R-:W-:Y:S03]  /*4620*/  IMAD.HI.U32 R0, R8, R4, RZ ;  /* 0x0000000408007227 */ /* 0x000fe600078e00ff */
[----:B------:R-:W-:Y:S02]  /*4630*/  ISETP.GE.OR P0, PT, R2, R12, P0 ;  /* 0x0000000c0200720c */ /* 0x000fe40000706670 */
[-C--:B------:R-:W-:Y:S04]  /*4640*/  SHF.R.U32.HI R0, RZ, R5.reuse, R0 ;  /* 0x00000005ff007219 */ /* 0x080fe80000011600 */
[----:B------:R-:W-:Y:S05]  /*4650*/  SEL R13, R8, R0, !P2 ;  /* 0x00000000080d7207 */ /* 0x000fea0005000000 */
[----:B------:R-:W-:Y:S02]  /*4660*/  IMAD.MOV R12, RZ, RZ, -R13 ;  /* 0x000000ffff0c7224 */ /* 0x000fe400078e0a0d */
[----:B------:R-:W-:Y:S04]  /*4670*/  @!P0 IMAD.HI.U32 R0, R2, R4, RZ ;  /* 0x0000000402008227 */ /* 0x000fe800078e00ff */
[----:B------:R-:W-:Y:S01]  /*4680*/  IMAD R12, R26, R12, R8 ;  /* 0x0000000c1a0c7224 */ /* 0x000fe200078e0208 */
[----:B------:R-:W-:Y:S04]  /*4690*/  @!P0 SHF.R.U32.HI R0, RZ, R5, R0 ;  /* 0x00000005ff008219 */ /* 0x000fe80000011600 */
[----:B------:R-:W-:Y:S04]  /*46a0*/  @!P0 SEL R0, R2, R0, !P2 ;  /* 0x0000000002008207 */ /* 0x000fe80005000000 */
[----:B------:R-:W-:Y:S01]  /*46b0*/  @!P0 IADD3 R13, PT, PT, R13, -R0, RZ ;  /* 0x800000000d0d8210 */ /* 0x000fe20007ffe0ff */
[----:B------:R-:W-:Y:S01]  /*46c0*/  @!P0 IMAD R0, R9, R12, R0 ;  /* 0x0000000c09008224 */ /* 0x000fe200078e0200 */
[----:B------:R-:W-:Y:S01]  /*46d0*/  IADD3 R9, PT, PT, -R8, RZ, RZ ;  /* 0x000000ff08097210 */ /* 0x000fe20007ffe1ff */
[--C-:B------:R-:W-:Y:S02]  /*46e0*/  IMAD.MOV R12, RZ, RZ, -R2.reuse ;  /* 0x000000ffff0c7224 */ /* 0x100fe400078e0a02 */
[----:B------:R-:W-:Y:S02]  /*46f0*/  @!P0 IMAD R8, R13, R26, R2 ;  /* 0x0000001a0d088224 */ /* 0x000fe400078e0202 */
[----:B------:R-:W-:Y:S02]  /*4700*/  @!P0 IMAD.MOV.U32 R2, RZ, RZ, R0 ;  /* 0x000000ffff028224 */ /* 0x000fe400078e0000 */
[----:B------:R-:W-:Y:S02]  /*4710*/  IMAD R11, R3, R12, R11 ;  /* 0x0000000c030b7224 */ /* 0x000fe400078e020b */
[----:B------:R-:W-:Y:S02]  /*4720*/  IMAD R10, R6, R9, R10 ;  /* 0x00000009060a7224 */ /* 0x000fe400078e020a */
[----:B------:R-:W-:Y:S02]  /*4730*/  IMAD R11, R2, R3, R11 ;  /* 0x00000003020b7224 */ /* 0x000fe400078e020b */
[----:B------:R-:W-:Y:S02]  /*4740*/  IMAD R10, R8, R6, R10 ;  /* 0x00000006080a7224 */ /* 0x000fe400078e020a */
.L_x_71:
[----:B------:R-:W-:Y:S05]  /*4750*/  BRA.U UP1, `(.L_x_72) ;  /* 0x0000000101107547 */ /* 0x000fea000b800000 */
[----:B------:R-:W-:Y:S04]  /*4760*/  MOV R2, UR21 ;  /* 0x0000001500027c02 */ /* 0x000fe80008000f00 */
[----:B------:R-:W-:Y:S04]  /*4770*/  SHF.L.U32 R2, R2, 0x1f, RZ ;  /* 0x0000001f02027819 */ /* 0x000fe800000006ff */
[----:B------:R-:W3:Y:S02]  /*4780*/  SYNCS.PHASECHK.TRANS64.TRYWAIT P0, [UR4+0x68], R2 ;  /* 0x00006802ff0075a7 */ /* 0x000ee40008001104 */
[----:B---3--:R-:W-:Y:S05]  /*4790*/  @!P0 BRA `(.L_x_73) ;  /* 0x00000048002c8947 */ /* 0x008fea0003800000 */
.L_x_72:
[----:B------:R-:W-:Y:S02]  /*47a0*/  R2UR UR35, R15 ;  /* 0x000000000f2372ca */ /* 0x000fe400000e0000 */
[----:B------:R-:W-:Y:S02]  /*47b0*/  R2UR UR34, R14 ;  /* 0x000000000e2272ca */ /* 0x000fe400000e0000 */
[----:B------:R-:W-:Y:S02]  /*47c0*/  ISETP.NE.U32.AND P2, PT, RZ, UR14, PT ;  /* 0x0000000eff007c0c */ /* 0x000fe4000bf45070 */
[----:B------:R-:W-:Y:S02]  /*47d0*/  SHF.L.U32 R14, R30, 0x1f, RZ ;  /* 0x0000001f1e0e7819 */ /* 0x000fe400000006ff */
[----:B------:R-:W-:Y:S05]  /*47e0*/  ISETP.NE.AND.EX P2, PT, RZ, UR15, PT, P2 ;  /* 0x0000000fff007c0c */ /* 0x000fea000bf45320 */
[----:B------:R-:W-:Y:S02]  /*47f0*/  USHF.L.U32 UR35, UR35, 0x6, URZ ;  /* 0x0000000623237899 */ /* 0x000fe400080006ff */
[----:B------:R-:W-:Y:S01]  /*4800*/  USHF.L.U32 UR34, UR34, 0x7, URZ ;  /* 0x0000000722227899 */ /* 0x000fe200080006ff */
[----:B------:R-:W-:Y:S11]  /*4810*/  BRA.U !UP3, `(.L_x_74) ;  /* 0x000000010b347547 */ /* 0x000ff6000b800000 */
[----:B------:R-:W-:Y:S01]  /*4820*/  UPLOP3.LUT UP0, UPT, UPT, UPT, UP2, 0x80, 0x8 ;  /* 0x000000000008789c */ /* 0x000fe20003f0f020 */
[----:B---3--:R-:W-:Y:S02]  /*4830*/  HFMA2 R0, -RZ, RZ, 0, 5.9604644775390625e-08 ;  /* 0x00000001ff007431 */ /* 0x008fe400000001ff */
[----:B------:R-:W-:Y:S03]  /*4840*/  IMAD.MOV.U32 R64, RZ, RZ, 0x1 ;  /* 0x00000001ff407424 */ /* 0x000fe600078e00ff */
[----:B------:R-:W-:Y:S05]  /*4850*/  PLOP3.LUT P0, PT, PT, PT, UP0, 0x80, 0x8 ;  /* 0x000000000008781c */ /* 0x000fea0003f0f008 */
[----:B------:R-:W3:Y:S01]  /*4860*/  @UP0 LDCU.64 UR6, c[0x0][0x888] ;  /* 0x00011100ff0607ac */ /* 0x000ee20008000a00 */
[----:B------:R-:W-:Y:S07]  /*4870*/  @UP0 UIMAD UR5, UR60, UR14, URZ ;  /* 0x0000000e3c0502a4 */ /* 0x000fee000f8e02ff */
[----:B------:R-:W-:Y:S01]  /*4880*/  @!P0 PRMT R64, R0, 0x7610, R64 ;  /* 0x0000761000408816 */ /* 0x000fe20000000040 */
[----:B---3--:R-:W-:Y:S03]  /*4890*/  @UP0 UIMAD.WIDE UR6, UR5, 0x4, UR6 ;  /* 0x00000004050608a5 */ /* 0x008fe6000f8e0206 */
[----:B------:R-:W3:Y:S03]  /*48a0*/  @!UP0 LDCU UR5, c[0x0][0x880] ;  /* 0x00011000ff0587ac */ /* 0x000ee60008000800 */
[----:B------:R-:W-:Y:S01]  /*48b0*/  IMAD.U32 R8, RZ, RZ, UR6 ;  /* 0x00000006ff087e24 */ /* 0x000fe2000f8e00ff */
[----:B------:R-:W-:Y:S05]  /*48c0*/  MOV R9, UR7 ;  /* 0x0000000700097c02 */ /* 0x000fea0008000f00 */
[----:B------:R1:W5:Y:S02]  /*48d0*/  @P0 LDG.E R35, desc[UR52][R8.64] ;  /* 0x0000003408230981 */ /* 0x000364000c1e1900 */
[----:B-1-3--:R-:W-:Y:S07]  /*48e0*/  @!P0 IMAD.U32 R35, RZ, RZ, UR5 ;  /* 0x00000005ff238e24 */ /* 0x00afee000f8e00ff */
.L_x_74:
[----:B-----5:R-:W-:Y:S01]  /*48f0*/  @!P2 FSETP.EQ.AND P0, PT, R35, RZ, PT ;  /* 0x000000ff2300a20b */ /* 0x020fe20003f02000 */
[----:B------:R-:W-:Y:S01]  /*4900*/  @!UPT UIADD3 URZ, UPT, UPT, URZ, URZ, URZ ;  /* 0x000000fffffff290 */ /* 0x000fe2000fffe0ff */
[----:B------:R-:W-:Y:S11]  /*4910*/  @!P2 BRA `(.L_x_75) ;  /* 0x000000000014a947 */ /* 0x000ff60003800000 */
[----:B------:R-:W-:Y:S02]  /*4920*/  LOP3.LUT P2, RZ, R64, 0xff, RZ, 0xc0, !PT ;  /* 0x000000ff40ff7812 */ /* 0x000fe4000784c0ff */
[----:B------:R-:W-:Y:S04]  /*4930*/  PLOP3.LUT P0, PT, PT, PT, UP0, 0x80, 0x8 ;  /* 0x000000000008781c */ /* 0x000fe80003f0f008 */
[----:B------:R-:W-:Y:S07]  /*4940*/  PLOP3.LUT P0, PT, P0, PT, PT, 0x8, 0x80 ;  /* 0x000000000080781c */ /* 0x000fee000070e170 */
[----:B------:R-:W-:Y:S11]  /*4950*/  @P2 FSETP.EQ.AND P0, PT, R35, RZ, PT ;  /* 0x000000ff2300220b */ /* 0x000ff60003f02000 */
[----:B------:R-:W-:Y:S02]  /*4960*/  @!UPT UIADD3 URZ, UPT, UPT, URZ, URZ, URZ ;  /* 0x000000fffffff290 */ /* 0x000fe4000fffe0ff */
.L_x_75:
[----:B------:R-:W5:Y:S01]  /*4970*/  SYNCS.PHASECHK.TRANS64.TRYWAIT P2, [UR4+0x40], R14 ;  /* 0x0000400eff0075a7 */ /* 0x000f620008041104 */
[----:B------:R-:W-:Y:S04]  /*4980*/  ELECT P4, URZ, PT ;  /* 0x0000000000ff782f */ /* 0x000fe80003880000 */
[----:B------:R-:W-:Y:S11]  /*4990*/  PLOP3.LUT P4, PT, P0, P4, PT, 0xf2, 0x2f ;  /* 0x00000000002f781c */ /* 0x000ff60000789e72 */
[----:B------:R-:W-:Y:S02]  /*49a0*/  @!UPT UIADD3 URZ, UPT, UPT, URZ, URZ, URZ ;  /* 0x000000fffffff290 */ /* 0x000fe4000fffe0ff */
[----:B--2---:R-:W-:Y:S05]  /*49b0*/  @!P4 IADD3 R8, P0, PT, R32, 0x580, RZ ;  /* 0x000005802008c810 */ /* 0x004fea0007f1e0ff */
[----:B---3--:R-:W-:Y:S01]  /*49c0*/  @!P4 IMAD.X R2, RZ, RZ, R33, P0 ;  /* 0x000000ffff02c224 */ /* 0x008fe200000e0621 */
[----:B-----5:R-:W-:Y:S07]  /*49d0*/  @!P2 BRA `(.L_x_76) ;  /* 0x0000004400b4a947 */ /* 0x020fee0003800000 */
.L_x_159:
[----:B------:R-:W-:Y:S01]  /*49e0*/  @!P4 R2UR UR6, R8 ;  /* 0x000000000806c2ca */ /* 0x000fe200000e0000 */
[----:B------:R-:W-:Y:S01]  /*49f0*/  VOTEU.ALL UP1, P4 ;  /* 0x0000000000ff7886 */ /* 0x000fe20002020000 */
[----:B------:R-:W-:Y:S01]  /*4a00*/  @!P4 R2UR UR5, R2 ;  /* 0x000000000205c2ca */ /* 0x000fe200000e0000 */
[----:B--2---:R-:W-:Y:S01]  /*4a10*/  @!P4 IMAD.MOV.U32 R0, RZ, RZ, 0x2000 ;  /* 0x00002000ff00c424 */ /* 0x004fe200078e00ff */
[----:B------:R-:W-:Y:S01]  /*4a20*/  UMOV UR8, 0x0 ;  /* 0x0000000000087882 */ /* 0x000fe20000000000 */
[----:B------:R-:W-:Y:S01]  /*4a30*/  UMOV UR9, 0x10000000 ;  /* 0x1000000000097882 */ /* 0x000fe20000000000 */
[----:B------:R-:W-:Y:S01]  /*4a40*/  @!UP1 UIADD3 UR32, UPT, UPT, UR4, 0x400, URZ ;  /* 0x0000040004209890 */ /* 0x000fe2000fffe0ff */
[----:B------:R-:W-:Y:S01]  /*4a50*/  VOTEU.ALL UP1, P4 ;  /* 0x0000000000ff7886 */ /* 0x000fe20002020000 */
[----:B------:R-:W-:Y:S05]  /*4a60*/  UMOV UR36, UR60 ;  /* 0x0000003c00247c82 */ /* 0x000fea0008000000 */
[----:B------:R-:W-:Y:S02]  /*4a70*/  IMAD.U32 R8, RZ, RZ, UR6 ;  /* 0x00000006ff087e24 */ /* 0x000fe4000f8e00ff */
[----:B------:R-:W-:Y:S01]  /*4a80*/  IMAD.U32 R9, RZ, RZ, UR5 ;  /* 0x00000005ff097e24 */ /* 0x000fe2000f8e00ff */
[----:B------:R-:W-:Y:S02]  /*4a90*/  UPRMT UR5, UR45, 0x654, UR33 ;  /* 0x000006542d057896 */ /* 0x000fe40008000021 */
[----:B------:R-:W-:Y:S02]  /*4aa0*/  @!P4 R2UR UR6, R8 ;  /* 0x000000000806c2ca */ /* 0x000fe400000e0000 */
[----:B------:R-:W-:Y:S02]  /*4ab0*/  @!P4 R2UR UR7, R9 ;  /* 0x000000000907c2ca */ /* 0x000fe400000e0000 */
[----:B------:R-:W-:Y:S05]  /*4ac0*/  @!P4 IADD3 R8, P0, PT, R32, 0x580, RZ ;  /* 0x000005802008c810 */ /* 0x000fea0007f1e0ff */
[----:B------:R-:W-:Y:S06]  /*4ad0*/  @!P4 IMAD.X R2, RZ, RZ, R33, P0 ;  /* 0x000000ffff02c224 */ /* 0x000fec00000e0621 */
[----:B------:R2:W-:Y:S01]  /*4ae0*/  @!UP1 UTMALDG.3D [UR32], [UR6], desc[UR8] ;  /* 0x00000820060095b4 */ /* 0x0005e20008011000 */
[----:B------:R2:W-:Y:S01]  /*4af0*/  @!P4 SYNCS.ARRIVE.TRANS64.RED.A0TR RZ, [UR4+0x20], R0 ;  /* 0x00002000ffffc9a7 */ /* 0x0005e20008300404 */
[----:B------:R-:W-:Y:S01]  /*4b00*/  SYNCS.ARRIVE.TRANS64.RED.A1T0 RZ, [UR5], RZ ;  /* 0x000000ffffff79a7 */ /* 0x000fe20008100405 */
[----:B------:R-:W3:Y:S02]  /*4b10*/  SYNCS.PHASECHK.TRANS64.TRYWAIT P2, [UR4+0x48], R14 ;  /* 0x0000480eff0075a7 */ /* 0x000ee40008041104 */
[----:B--23--:R-:W-:Y:S05]  /*4b20*/  @!P2 BRA `(.L_x_77) ;  /* 0x000000440078a947 */ /* 0x00cfea0003800000 */
.L_x_161:
[----:B------:R-:W-:Y:S01]  /*4b30*/  @!P4 R2UR UR6, R8 ;  /* 0x000000000806c2ca */ /* 0x000fe200000e0000 */
[----:B------:R-:W-:Y:S01]  /*4b40*/  VOTEU.ALL UP1, P4 ;  /* 0x0000000000ff7886 */ /* 0x000fe20002020000 */
[----:B------:R-:W-:Y:S01]  /*4b50*/  @!P4 R2UR UR5, R2 ;  /* 0x000000000205c2ca */ /* 0x000fe200000e0000 */
[----:B--2---:R-:W-:Y:S01]  /*4b60*/  @!P4 IMAD.MOV.U32 R0, RZ, RZ, 0x2000 ;  /* 0x00002000ff00c424 */ /* 0x004fe200078e00ff */
[----:B------:R-:W-:Y:S01]  /*4b70*/  UMOV UR8, 0x0 ;  /* 0x0000000000087882 */ /* 0x000fe20000000000 */
[----:B------:R-:W-:Y:S01]  /*4b80*/  UMOV UR9, 0x10000000 ;  /* 0x1000000000097882 */ /* 0x000fe20000000000 */
[----:B------:R-:W-:Y:S02]  /*4b90*/  @!UP1 UIADD3 UR26, UPT, UPT, UR34, 0x20, URZ ;  /* 0x00000020221a9890 */ /* 0x000fe4000fffe0ff */
[----:B------:R-:W-:Y:S01]  /*4ba0*/  @!UP1 UIADD3 UR24, UPT, UPT, UR4, 0x2400, URZ ;  /* 0x0000240004189890 */ /* 0x000fe2000fffe0ff */
[----:B------:R-:W-:Y:S01]  /*4bb0*/  VOTEU.ALL UP1, P4 ;  /* 0x0000000000ff7886 */ /* 0x000fe20002020000 */
[----:B------:R-:W-:Y:S01]  /*4bc0*/  UMOV UR27, UR35 ;  /* 0x00000023001b7c82 */ /* 0x000fe20008000000 */
[----:B------:R-:W-:Y:S02]  /*4bd0*/  UMOV UR28, UR60 ;  /* 0x0000003c001c7c82 */ /* 0x000fe40008000000 */
        /* <DEDUP_REMOVED lines=12> */
.L_x_163:
[----:B------:R-:W3:Y:S01]  /*4ca0*/  LDC.64 R12, c[0x0][0xb18] ;  /* 0x0002c600ff0c7b82 */ /* 0x000ee20000000a00 */
[----:B------:R-:W-:Y:S01]  /*4cb0*/  @!P4 R2UR UR5, R2 ;  /* 0x000000000205c2ca */ /* 0x000fe200000e0000 */
[----:B------:R-:W-:Y:S01]  /*4cc0*/  VOTEU.ALL UP1, P4 ;  /* 0x0000000000ff7886 */ /* 0x000fe20002020000 */
[----:B------:R-:W-:Y:S01]  /*4cd0*/  @!P4 R2UR UR6, R8 ;  /* 0x000000000806c2ca */ /* 0x000fe200000e0000 */
[----:B--2---:R-:W-:Y:S01]  /*4ce0*/  @!P4 IMAD.MOV.U32 R0, RZ, RZ, 0x2000 ;  /* 0x00002000ff00c424 */ /* 0x004fe200078e00ff */
[----:B------:R-:W-:Y:S03]  /*4cf0*/  UMOV UR8, 0x0 ;  /* 0x0000000000087882 */ /* 0x000fe60000000000 */
[----:B------:R-:W2:Y:S01]  /*4d00*/  @!P1 LDC R2, c[0x0][0xb0c] ;  /* 0x0002c300ff029b82 */ /* 0x000ea20000000800 */
[----:B------:R-:W-:Y:S01]  /*4d10*/  @!UP1 UIADD3 UR18, UPT, UPT, UR34, 0x40, URZ ;  /* 0x0000004022129890 */ /* 0x000fe2000fffe0ff */
[----:B------:R-:W-:Y:S01]  /*4d20*/  @P3 SHF.R.U32.HI R27, RZ, 0x10, R21 ;  /* 0x00000010ff1b3819 */ /* 0x000fe20000011615 */
[----:B------:R-:W-:Y:S01]  /*4d30*/  @!UP1 UIADD3 UR16, UPT, UPT, UR4, 0x4400, URZ ;  /* 0x0000440004109890 */ /* 0x000fe2000fffe0ff */
[----:B------:R-:W-:Y:S01]  /*4d40*/  VIADD R29, R29, 0x1 ;  /* 0x000000011d1d7836 */ /* 0x000fe20000000000 */
[----:B------:R-:W-:Y:S01]  /*4d50*/  VOTEU.ALL UP1, P4 ;  /* 0x0000000000ff7886 */ /* 0x000fe20002020000 */
[----:B------:R-:W-:Y:S01]  /*4d60*/  UMOV UR9, 0x10000000 ;  /* 0x1000000000097882 */ /* 0x000fe20000000000 */
[----:B------:R-:W-:Y:S01]  /*4d70*/  UMOV UR19, UR35 ;  /* 0x0000002300137c82 */ /* 0x000fe20008000000 */
[----:B------:R-:W-:Y:S01]  /*4d80*/  IMAD.U32 R9, RZ, RZ, UR5 ;  /* 0x00000005ff097e24 */ /* 0x000fe2000f8e00ff */
[----:B------:R-:W-:Y:S01]  /*4d90*/  UMOV UR20, UR60 ;  /* 0x0000003c00147c82 */ /* 0x000fe20008000000 */
[----:B------:R-:W-:Y:S01]  /*4da0*/  IMAD.U32 R8, RZ, RZ, UR6 ;  /* 0x00000006ff087e24 */ /* 0x000fe2000f8e00ff */
[----:B------:R-:W-:Y:S02]  /*4db0*/  UPRMT UR5, UR45, 0x654, UR17 ;  /* 0x000006542d057896 */ /* 0x000fe40008000011 */
[----:B------:R-:W-:Y:S02]  /*4dc0*/  @!P4 R2UR UR7, R9 ;  /* 0x000000000907c2ca */ /* 0x000fe400000e0000 */
[----:B------:R-:W-:Y:S02]  /*4dd0*/  @!P4 R2UR UR6, R8 ;  /* 0x000000000806c2ca */ /* 0x000fe400000e0000 */
[----:B------:R-:W5:Y:S11]  /*4de0*/  LDC.64 R8, c[0x0][0xb10] ;  /* 0x0002c400ff087b82 */ /* 0x000f760000000a00 */
[----:B------:R1:W-:Y:S01]  /*4df0*/  @!UP1 UTMALDG.3D [UR16], [UR6], desc[UR8] ;  /* 0x00000810060095b4 */ /* 0x0003e20008011000 */
[----:B------:R4:W-:Y:S01]  /*4e00*/  @!P4 SYNCS.ARRIVE.TRANS64.RED.A0TR RZ, [UR4+0x30], R0 ;  /* 0x00003000ffffc9a7 */ /* 0x0009e20008300404 */
[C---:B-----5:R-:W-:Y:S01]  /*4e10*/  @!P1 IMAD.HI.U32 R8, R11.reuse, R8, RZ ;  /* 0x000000080b089227 */ /* 0x060fe200078e00ff */
[----:B---3--:R-:W-:Y:S02]  /*4e20*/  @!P1 ISETP.NE.AND P0, PT, R12, 0x1, PT ;  /* 0x000000010c00980c */ /* 0x008fe40003f05270 */
[----:B--2---:R-:W-:Y:S01]  /*4e30*/  @!P1 ISETP.NE.AND P2, PT, R2, 0x1, PT ;  /* 0x000000010200980c */ /* 0x004fe20003f45270 */
[----:B------:R-:W-:Y:S01]  /*4e40*/  SYNCS.ARRIVE.TRANS64.RED.A1T0 RZ, [UR5], RZ ;  /* 0x000000ffffff79a7 */ /* 0x000fe20008100405 */
[C---:B------:R-:W-:Y:S01]  /*4e50*/  @!P1 IMAD.HI.U32 R13, R10.reuse, R13, RZ ;  /* 0x0000000d0a0d9227 */ /* 0x040fe200078e00ff */
[----:B------:R-:W-:Y:S04]  /*4e60*/  @!P1 SHF.R.U32.HI R8, RZ, R9, R8 ;  /* 0x00000009ff089219 */ /* 0x000fe80000011608 */
[----:B------:R-:W-:Y:S01]  /*4e70*/  @!P1 SEL R8, R11, R8, !P2 ;  /* 0x000000080b089207 */ /* 0x000fe20005000000 */
[----:B------:R-:W2:Y:S01]  /*4e80*/  SYNCS.PHASECHK.TRANS64.TRYWAIT P5, [UR4+0x58], R14 ;  /* 0x0000580eff0075a7 */ /* 0x000ea200080a1104 */
[----:B----4-:R-:W3:Y:S02]  /*4e90*/  @!P1 LDC R0, c[0x0][0xb20] ;  /* 0x0002c800ff009b82 */ /* 0x010ee40000000800 */
[----:B---3--:R-:W-:Y:S04]  /*4ea0*/  @!P1 SHF.R.U32.HI R0, RZ, R0, R13 ;  /* 0x00000000ff009219 */ /* 0x008fe8000001160d */
[----:B------:R-:W-:Y:S05]  /*4eb0*/  @!P1 SEL R9, R10, R0, !P0 ;  /* 0x000000000a099207 */ /* 0x000fea0004000000 */
[----:B------:R-:W-:Y:S02]  /*4ec0*/  @!P1 IMAD.IADD R0, R9, 0x1, -R8 ;  /* 0x0000000109009824 */ /* 0x000fe400078e0a08 */
[----:B------:R-:W-:Y:S02]  /*4ed0*/  @!P1 IMAD.IADD R8, R8, 0x1, -R9 ;  /* 0x0000000108089824 */ /* 0x000fe400078e0a09 */
[----:B------:R-:W-:Y:S02]  /*4ee0*/  @!P1 IMAD R11, R0, R2, R11 ;  /* 0x00000002000b9224 */ /* 0x000fe400078e020b */
[----:B------:R-:W-:Y:S01]  /*4ef0*/  @!P1 IMAD R10, R8, R12, R10 ;  /* 0x0000000c080a9224 */ /* 0x000fe200078e020a */
[----:B-12---:R-:W-:Y:S06]  /*4f00*/  @!P5 BRA `(.L_x_79) ;  /* 0x0000004000b0d947 */ /* 0x006fec0003800000 */
.L_x_165:
[----:B------:R-:W-:Y:S01]  /*4f10*/  @!P4 IADD3 R2, P0, PT, R32, 0x580, RZ ;  /* 0x000005802002c810 */ /* 0x000fe20007f1e0ff */
[----:B------:R-:W-:Y:S01]  /*4f20*/  VOTEU.ALL UP1, P4 ;  /* 0x0000000000ff7886 */ /* 0x000fe20002020000 */
[----:B------:R-:W-:Y:S01]  /*4f30*/  UMOV UR18, 0x0 ;  /* 0x0000000000127882 */ /* 0x000fe20000000000 */
[----:B------:R-:W-:Y:S01]  /*4f40*/  UMOV UR19, 0x10000000 ;  /* 0x1000000000137882 */ /* 0x000fe20000000000 */
[----:B------:R-:W-:Y:S01]  /*4f50*/  @!P4 R2UR UR6, R2 ;  /* 0x000000000206c2ca */ /* 0x000fe200000e0000 */
[----:B-1----:R-:W-:Y:S01]  /*4f60*/  @!P4 IMAD.X R0, RZ, RZ, R33, P0 ;  /* 0x000000ffff00c224 */ /* 0x002fe200000e0621 */
[----:B------:R-:W-:Y:S01]  /*4f70*/  @!UP1 UIADD3 UR10, UPT, UPT, UR34, 0x60, URZ ;  /* 0x00000060220a9890 */ /* 0x000fe2000fffe0ff */
[----:B------:R-:W-:Y:S01]  /*4f80*/  ISETP.NE.AND P0, PT, R29, 0x2, PT ;  /* 0x000000021d00780c */ /* 0x000fe20003f05270 */
[----:B------:R-:W-:Y:S01]  /*4f90*/  @!UP1 UIADD3 UR8, UPT, UPT, UR4, 0x6400, URZ ;  /* 0x0000640004089890 */ /* 0x000fe2000fffe0ff */
[----:B------:R-:W-:Y:S01]  /*4fa0*/  LOP3.LUT R30, R30, 0x1, RZ, 0x3c, !PT ;  /* 0x000000011e1e7812 */ /* 0x000fe200078e3cff */
[----:B------:R-:W-:Y:S01]  /*4fb0*/  @!UP1 UIADD3 UR9, UPT, UPT, UR4, 0x38, URZ ;  /* 0x0000003804099890 */ /* 0x000fe2000fffe0ff */
[----:B------:R-:W-:Y:S01]  /*4fc0*/  @!P4 R2UR UR5, R0 ;  /* 0x000000000005c2ca */ /* 0x000fe200000e0000 */
[----:B------:R-:W-:Y:S01]  /*4fd0*/  VOTEU.ALL UP1, P4 ;  /* 0x0000000000ff7886 */ /* 0x000fe20002020000 */
[----:B------:R-:W-:Y:S01]  /*4fe0*/  UMOV UR11, UR35 ;  /* 0x00000023000b7c82 */ /* 0x000fe20008000000 */
[----:B------:R-:W-:Y:S01]  /*4ff0*/  UMOV UR12, UR60 ;  /* 0x0000003c000c7c82 */ /* 0x000fe20008000000 */
[----:B------:R-:W-:Y:S01]  /*5000*/  @P3 R2UR UR60, R27 ;  /* 0x000000001b3c32ca */ /* 0x000fe200000e0000 */
[----:B------:R-:W-:Y:S01]  /*5010*/  IMAD.IADD R14, R10, 0x1, R62 ;  /* 0x000000010a0e7824 */ /* 0x000fe200078e023e */
[----:B------:R-:W-:Y:S01]  /*5020*/  SEL R0, RZ, 0x1, P0 ;  /* 0x00000001ff007807 */ /* 0x000fe20000000000 */
[----:B------:R-:W-:Y:S01]  /*5030*/  IMAD.U32 R8, RZ, RZ, UR6 ;  /* 0x00000006ff087e24 */ /* 0x000fe2000f8e00ff */
[----:B------:R-:W-:Y:S01]  /*5040*/  SEL R29, R29, RZ, P0 ;  /* 0x000000ff1d1d7207 */ /* 0x000fe20000000000 */
[----:B------:R-:W-:Y:S01]  /*5050*/  IMAD.IADD R15, R11, 0x1, R63 ;  /* 0x000000010b0f7824 */ /* 0x000fe200078e023f */
[----:B------:R-:W-:Y:S02]  /*5060*/  LOP3.LUT R28, R28, R0, RZ, 0x3c, !PT ;  /* 0x000000001c1c7212 */ /* 0x000fe400078e3cff */
[----:B------:R-:W-:Y:S01]  /*5070*/  @!P4 R2UR UR6, R8 ;  /* 0x000000000806c2ca */ /* 0x000fe200000e0000 */
[----:B------:R-:W-:Y:S05]  /*5080*/  IMAD.U32 R9, RZ, RZ, UR5 ;  /* 0x00000005ff097e24 */ /* 0x000fea000f8e00ff */
[----:B------:R-:W-:Y:S11]  /*5090*/  @!P4 R2UR UR7, R9 ;  /* 0x000000000907c2ca */ /* 0x000ff600000e0000 */
[----:B------:R-:W-:Y:S02]  /*50a0*/  @!UPT UIADD3 URZ, UPT, UPT, URZ, URZ, URZ ;  /* 0x000000fffffff290 */ /* 0x000fe4000fffe0ff */
[----:B------:R3:W-:Y:S01]  /*50b0*/  @!UP1 UTMALDG.3D [UR8], [UR6], desc[UR18] ;  /* 0x00001208060095b4 */ /* 0x0007e20008011000 */
[----:B------:R3:W-:Y:S01]  /*50c0*/  @!P4 SYNCS.ARRIVE.TRANS64.RED.A0TR RZ, [UR4+0x38], R25 ;  /* 0x00003819ffffc9a7 */ /* 0x0007e20008300404 */
[----:B------:R-:W-:Y:S01]  /*50d0*/  UPLOP3.LUT UP1, UPT, UPT, UPT, UPT, 0x80, 0x8 ;  /* 0x000000000008789c */ /* 0x000fe20003f2f070 */
[----:B------:R-:W-:Y:S01]  /*50e0*/  SYNCS.ARRIVE.TRANS64.RED.A1T0 RZ, [UR13], RZ ;  /* 0x000000ffffff79a7 */ /* 0x000fe2000810040d */
[----:B------:R-:W-:Y:S09]  /*50f0*/  @P3 BRA `(.L_x_80) ;  /* 0xfffffff0009c3947 */ /* 0x000ff2000383ffff */
[----:B------:R-:W-:-:S04]  /*5100*/  SHF.L.U32 R2, R30, 0x1f, RZ ;  /* 0x0000001f1e027819 */ /* 0x000fc800000006ff */
[----:B------:R-:W1:Y:S02]  /*5110*/  SYNCS.PHASECHK.TRANS64.TRYWAIT P0, [UR4+0x40], R2 ;  /* 0x00004002ff0075a7 */ /* 0x000e640008001104 */
[----:B-1----:R-:W-:Y:S05]  /*5120*/  @!P0 BRA `(.L_x_81) ;  /* 0x0000004000408947 */ /* 0x002fea0003800000 */
.L_x_167:
[----:B------:R-:W2:Y:S02]  /*5130*/  SYNCS.PHASECHK.TRANS64.TRYWAIT P0, [UR4+0x48], R2 ;  /* 0x00004802ff0075a7 */ /* 0x000ea40008001104 */
[----:B--2---:R-:W-:Y:S05]  /*5140*/  @!P0 BRA `(.L_x_82) ;  /* 0x0000004000508947 */ /* 0x004fea0003800000 */
.L_x_169:
[----:B------:R-:W2:Y:S02]  /*5150*/  SYNCS.PHASECHK.TRANS64.TRYWAIT P0, [UR4+0x50], R2 ;  /* 0x00005002ff0075a7 */ /* 0x000ea40008001104 */
[----:B--2---:R-:W-:Y:S05]  /*5160*/  @!P0 BRA `(.L_x_83) ;  /* 0x0000004000608947 */ /* 0x004fea0003800000 */
.L_x_171:
[----:B-1----:R-:W-:-:S07]  /*5170*/  MOV R0, UR4 ;  /* 0x0000000400007c02 */ /* 0x002fce0008000f00 */
.L_x_84:
[----:B-1----:R-:W-:-:S04]  /*5180*/  SHF.L.U32 R2, R30, 0x1f, RZ ;  /* 0x0000001f1e027819 */ /* 0x002fc800000006ff */
[----:B------:R1:W2:Y:S03]  /*5190*/  SYNCS.PHASECHK.TRANS64.TRYWAIT P0, [R0+URZ+0x58], R2 ;  /* 0x00005802000075a7 */ /* 0x0002a600080011ff */
[----:B--2---:R-:W-:Y:S05]  /*51a0*/  @!P0 NANOSLEEP.SYNCS 0x989680 ;  /* 0x009896800000895d */ /* 0x004fea0003900000 */
[----:B------:R-:W2:Y:S02]  /*51b0*/  @!P0 SYNCS.PHASECHK.TRANS64 P0, [R0+URZ+0x58], R2 ;  /* 0x00005802000085a7 */ /* 0x000ea400080010ff */
[----:B--23--:R-:W-:Y:S05]  /*51c0*/  @P0 EXIT ;  /* 0x000000000000094d */ /* 0x00cfea0003800000 */
[----:B------:R-:W-:Y:S05]  /*51d0*/  BRA `(.L_x_84) ;  /* 0xfffffffc00e87947 */ /* 0x000fea000383ffff */
.L_x_69:
[----:B------:R-:W-:-:S06]  /*51e0*/  UISETP.GE.AND UP1, UPT, UR10, 0x4, UPT ;  /* 0x000000040a00788c */ /* 0x000fcc000bf26270 */
[----:B------:R-:W-:-:S13]  /*51f0*/  PLOP3.LUT P0, PT, PT, PT, UP1, 0x80, 0x8 ;  /* 0x000000000008781c */ /* 0x000fda0003f0f018 */
[----:B------:R-:W-:Y:S05]  /*5200*/  @!P0 EXIT ;  /* 0x000000000000894d */ /* 0x000fea0003800000 */
[----:B------:R-:W-:Y:S01]  /*5210*/  BAR.SYNC.DEFER_BLOCKING 0x6, 0xa0 ;  /* 0x0182800000007b1d */ /* 0x000fe20000010000 */
[C---:B------:R-:W-:Y:S01]  /*5220*/  IMAD.SHL.U32 R4, R77.reuse, 0x20, RZ ;  /* 0x000000204d047824 */ /* 0x040fe200078e00ff */
[C---:B------:R-:W-:Y:S01]  /*5230*/  R2P PR, R77.reuse, 0x6 ;  /* 0x000000064d007804 */ /* 0x040fe20000000000 */
[C---:B------:R-:W-:Y:S01]  /*5240*/  IMAD.SHL.U32 R68, R77.reuse, 0x4, RZ ;  /* 0x000000044d447824 */ /* 0x040fe200078e00ff */
[----:B------:R-:W-:Y:S01]  /*5250*/  CS2R R72, SRZ ;  /* 0x0000000000487805 */ /* 0x000fe2000001ff00 */
[C---:B------:R-:W-:Y:S01]  /*5260*/  IMAD.U32 R32, R77.reuse, 0x10000, RZ ;  /* 0x000100004d207824 */ /* 0x040fe200078e00ff */
[----:B------:R-:W-:Y:S02]  /*5270*/  UMOV UR36, 0x400 ;  /* 0x0000040000247882 */ /* 0x000fe40000000000 */
[----:B------:R-:W1:Y:S01]  /*5280*/  LDC R67, c[0x0][0x370] ;  /* 0x0000dc00ff437b82 */ /* 0x000e620000000800 */
[----:B------:R-:W-:Y:S01]  /*5290*/  ULEA UR36, UR45, UR36, 0x18 ;  /* 0x000000242d247291 */ /* 0x000fe2000f8ec0ff */
[C---:B------:R-:W-:Y:S01]  /*52a0*/  LOP3.LUT R3, R4.reuse, 0xe0, RZ, 0xc0, !PT ;  /* 0x000000e004037812 */ /* 0x040fe200078ec0ff */
[----:B------:R-:W-:Y:S01]  /*52b0*/  IMAD.SHL.U32 R2, R77, 0x10, RZ ;  /* 0x000000104d027824 */ /* 0x000fe200078e00ff */
[----:B------:R-:W-:Y:S01]  /*52c0*/  LOP3.LUT R4, R4, 0x100, RZ, 0xc0, !PT ;  /* 0x0000010004047812 */ /* 0x000fe200078ec0ff */
[----:B------:R-:W-:Y:S01]  /*52d0*/  UIADD3 UR4, UPT, UPT, UR36, 0x400, URZ ;  /* 0x0000040024047890 */ /* 0x000fe2000fffe0ff */
[----:B------:R-:W-:Y:S01]  /*52e0*/  LOP3.LUT R68, R3, 0x1c, R68, 0xf8, !PT ;  /* 0x0000001c03447812 */ /* 0x000fe200078ef844 */
[----:B------:R-:W-:Y:S01]  /*52f0*/  IMAD.MOV.U32 R76, RZ, RZ, 0x10 ;  /* 0x00000010ff4c7424 */ /* 0x000fe200078e00ff */
[----:B------:R-:W2:Y:S01]  /*5300*/  LDC R28, c[0x0][0xb0c] ;  /* 0x0002c300ff1c7b82 */ /* 0x000ea20000000800 */
[----:B------:R-:W-:Y:S01]  /*5310*/  SHF.R.U32.HI R3, RZ, 0x2, R77 ;  /* 0x00000002ff037819 */ /* 0x000fe2000001164d */
[----:B------:R-:W-:Y:S01]  /*5320*/  IMAD.MOV.U32 R75, RZ, RZ, 0x20 ;  /* 0x00000020ff4b7424 */ /* 0x000fe200078e00ff */
[----:B------:R-:W-:Y:S01]  /*5330*/  LOP3.LUT R32, R32, 0x600000, RZ, 0xc0, !PT ;  /* 0x0060000020207812 */ /* 0x000fe200078ec0ff */
[----:B------:R-:W-:Y:S01]  /*5340*/  IMAD.MOV.U32 R74, RZ, RZ, 0x1 ;  /* 0x00000001ff4a7424 */ /* 0x000fe200078e00ff */
[----:B------:R-:W-:Y:S01]  /*5350*/  LOP3.LUT R2, R4, 0x600, R2, 0xf8, !PT ;  /* 0x0000060004027812 */ /* 0x000fe200078ef802 */
[----:B------:R-:W-:Y:S01]  /*5360*/  IMAD.MOV.U32 R31, RZ, RZ, RZ ;  /* 0x000000ffff1f7224 */ /* 0x000fe200078e00ff */
[----:B------:R-:W-:Y:S01]  /*5370*/  LOP3.LUT R68, R68, 0x4, R3, 0x78, !PT ;  /* 0x0000000444447812 */ /* 0x000fe200078e7803 */
[----:B------:R-:W4:Y:S01]  /*5380*/  LDC R65, c[0x0][0xb20] ;  /* 0x0002c800ff417b82 */ /* 0x000f220000000800 */
[----:B------:R-:W3:Y:S01]  /*5390*/  LDS R0, [UR36+0x120] ;  /* 0x00012024ff007984 */ /* 0x000ee20008000800 */
[----:B------:R-:W-:Y:S01]  /*53a0*/  LOP3.LUT R77, R77, 0x60, RZ, 0xc0, !PT ;  /* 0x000000604d4d7812 */ /* 0x000fe200078ec0ff */
[----:B------:R-:W-:Y:S01]  /*53b0*/  IMAD.MOV.U32 R80, RZ, RZ, RZ ;  /* 0x000000ffff507224 */ /* 0x000fe200078e00ff */
[----:B------:R-:W-:Y:S01]  /*53c0*/  LOP3.LUT R68, R2, R68, RZ, 0xfc, !PT ;  /* 0x0000004402447212 */ /* 0x000fe200078efcff */
[----:B------:R-:W-:Y:S01]  /*53d0*/  IMAD.U32 R70, RZ, RZ, UR4 ;  /* 0x00000004ff467e24 */ /* 0x000fe2000f8e00ff */
[----:B------:R-:W-:Y:S01]  /*53e0*/  SEL R76, R76, 0xfffffff0, !P2 ;  /* 0xfffffff04c4c7807 */ /* 0x000fe20005000000 */
[----:B------:R-:W1:Y:S01]  /*53f0*/  LDCU.64 UR50, c[0x0][0x348] ;  /* 0x00006900ff3277ac */ /* 0x000e620008000a00 */
[----:B------:R-:W1:Y:S01]  /*5400*/  LDC R27, c[0x0][0xb30] ;  /* 0x0002cc00ff1b7b82 */ /* 0x000e620000000800 */
[----:B------:R-:W-:Y:S01]  /*5410*/  SEL R75, R75, 0xffffffe0, !P1 ;  /* 0xffffffe04b4b7807 */ /* 0x000fe20004800000 */
[----:B------:R-:W1:Y:S01]  /*5420*/  LDCU.64 UR46, c[0x0][0x888] ;  /* 0x00011100ff2e77ac */ /* 0x000e620008000a00 */
[----:B------:R-:W1:Y:S05]  /*5430*/  LDCU.64 UR48, c[0x0][0x890] ;  /* 0x00011200ff3077ac */ /* 0x000e6a0008000a00 */
[----:B------:R-:W1:Y:S01]  /*5440*/  LDC.64 R60, c[0x0][0xb10] ;  /* 0x0002c400ff3c7b82 */ /* 0x000e620000000a00 */
[----:B------:R-:W-:Y:S01]  /*5450*/  UMOV UR39, URZ ;  /* 0x000000ff00277c82 */ /* 0x000fe20008000000 */
[----:B------:R-:W-:-:S06]  /*5460*/  UMOV UR37, URZ ;  /* 0x000000ff00257c82 */ /* 0x000fcc0008000000 */
[----:B------:R-:W1:Y:S08]  /*5470*/  LDC.64 R24, c[0x0][0xb18] ;  /* 0x0002c600ff187b82 */ /* 0x000e700000000a00 */
[----:B------:R-:W1:Y:S08]  /*5480*/  LDC.64 R22, c[0x0][0xb28] ;  /* 0x0002ca00ff167b82 */ /* 0x000e700000000a00 */
[----:B------:R-:W1:Y:S01]  /*5490*/  LDC.64 R58, c[0x0][0x8b0] ;  /* 0x00022c00ff3a7b82 */ /* 0x000e620000000a00 */
[----:B---3--:R-:W-:-:S07]  /*54a0*/  IMAD.IADD R32, R0, 0x1, R32 ;  /* 0x0000000100207824 */ /* 0x008fce00078e0220 */
[----:B------:R-:W3:Y:S08]  /*54b0*/  LDC.64 R56, c[0x0][0x8a8] ;  /* 0x00022a00ff387b82 */ /* 0x000ef00000000a00 */
[----:B--2-4-:R-:W1:Y:S02]  /*54c0*/  LDC R66, c[0x0][0x374] ;  /* 0x0000dd00ff427b82 */ /* 0x014e640000000800 */
.L_x_128:
[----:B------:R-:W-:Y:S02]  /*54d0*/  LEA R0, R80, UR36, 0x3 ;  /* 0x0000002450007c11 */ /* 0x000fe4000f8e18ff */
[----:B------:R-:W-:Y:S02]  /*54e0*/  SHF.L.U32 R2, R72, 0x1f, RZ ;  /* 0x0000001f48027819 */ /* 0x000fe400000006ff */
[----:B------:R-:W-:Y:S02]  /*54f0*/  LEA R16, R80, UR36, 0x4 ;  /* 0x0000002450107c11 */ /* 0x000fe4000f8e20ff */
[----:B------:R-:W2:Y:S02]  /*5500*/  SYNCS.PHASECHK.TRANS64.TRYWAIT P0, [R0+URZ+0x70], R2 ;  /* 0x00007002000075a7 */ /* 0x000ea400080011ff */
[----:B--2---:R-:W-:Y:S05]  /*5510*/  @!P0 BRA `(.L_x_85) ;  /* 0x0000003c008c8947 */ /* 0x004fea0003800000 */
.L_x_172:
[----:B------:R-:W4:Y:S01]  /*5520*/  LDC.64 R10, c[0x0][0xb10] ;  /* 0x0002c400ff0a7b82 */ /* 0x000f220000000a00 */
[----:B------:R-:W3:Y:S01]  /*5530*/  LDS.128 R16, [R16+0x100] ;  /* 0x0001000010107984 */ /* 0x000ee20000000c00 */
[----:B-1----:R-:W-:Y:S01]  /*5540*/  ISETP.NE.AND P1, PT, R27, 0x1, PT ;  /* 0x000000011b00780c */ /* 0x002fe20003f25270 */
[----:B--2---:R-:W-:Y:S01]  /*5550*/  VIADD R0, R0, 0x80 ;  /* 0x0000008000007836 */ /* 0x004fe20000000000 */
[----:B------:R-:W-:Y:S04]  /*5560*/  ISETP.GE.AND P0, PT, R26, 0x1, PT ;  /* 0x000000011a00780c */ /* 0x000fe80003f06270 */
[----:B------:R-:W1:Y:S01]  /*5570*/  LDC.64 R8, c[0x0][0xb18] ;  /* 0x0002c600ff087b82 */ /* 0x000e620000000a00 */
[----:B------:R-:W-:Y:S01]  /*5580*/  PRMT R0, RZ, 0x654, R0 ;  /* 0x00000654ff007816 */ /* 0x000fe20000000000 */
[----:B------:R-:W-:Y:S01]  /*5590*/  @!PT LDS RZ, [RZ] ;  /* 0x00000000fffff984 */ /* 0x000fe20000000800 */
[----:B------:R-:W-:Y:S01]  /*55a0*/  @!PT LDS RZ, [RZ] ;  /* 0x00000000fffff984 */ /* 0x000fe20000000800 */
[----:B------:R-:W-:Y:S01]  /*55b0*/  @!PT LDS RZ, [RZ] ;  /* 0x00000000fffff984 */ /* 0x000fe20000000800 */
[----:B------:R-:W-:Y:S01]  /*55c0*/  @!PT LDS RZ, [RZ] ;  /* 0x00000000fffff984 */ /* 0x000fe20000000800 */
[----:B------:R2:W-:Y:S06]  /*55d0*/  MEMBAR.ALL.CTA ;  /* 0x0000000000007992 */ /* 0x0005ec0000008000 */
[----:B--2---:R-:W2:Y:S01]  /*55e0*/  FENCE.VIEW.ASYNC.S ;  /* 0x00000000000073c6 */ /* 0x004ea20000000000 */
[----:B------:R-:W1:Y:S08]  /*55f0*/  @!P1 LDC R12, c[0x0][0xb20] ;  /* 0x0002c800ff0c9b82 */ /* 0x000e700000000800 */
[----:B------:R-:W1:Y:S01]  /*5600*/  @!P1 LDC R7, c[0x0][0xb0c] ;  /* 0x0002c300ff079b82 */ /* 0x000e620000000800 */
[----:B--2---:R2:W-:Y:S01]  /*5610*/  SYNCS.ARRIVE.TRANS64.RED.A1T0 RZ, [R0+URZ], RZ ;  /* 0x000000ff00ff79a7 */ /* 0x0045e200081004ff */
[----:B---3--:R-:W-:Y:S04]  /*5620*/  LOP3.LUT P4, RZ, R18, 0x1, RZ, 0xc0, !PT ;  /* 0x0000000112ff7812 */ /* 0x008fe8000788c0ff */
[----:B------:R-:W-:Y:S09]  /*5630*/  P2R R78, PR, RZ, 0x10 ;  /* 0x00000010ff4e7803 */ /* 0x000ff20000000000 */
[----:B------:R-:W-:Y:S02]  /*5640*/  @P4 MOV R30, R16 ;  /* 0x00000010001e4202 */ /* 0x000fe40000000f00 */
[----:B------:R-:W-:Y:S01]  /*5650*/  @P4 LOP3.LUT R29, R17, 0xffff, RZ, 0xc0, !PT ;  /* 0x0000ffff111d4812 */ /* 0x000fe200078ec0ff */
[----:B--2-4-:R-:W-:Y:S06]  /*5660*/  @!P0 BRA `(.L_x_86) ;  /* 0x0000000000a48947 */ /* 0x014fec0003800000 */
[----:B------:R-:W-:Y:S01]  /*5670*/  IMAD.HI.U32 R0, R66, R25, RZ ;  /* 0x0000001942007227 */ /* 0x000fe200078e00ff */
[----:B------:R-:W-:Y:S02]  /*5680*/  ISETP.NE.AND P0, PT, R24, 0x1, PT ;  /* 0x000000011800780c */ /* 0x000fe40003f05270 */
[----:B------:R-:W-:Y:S01]  /*5690*/  ISETP.NE.AND P2, PT, R26, 0x1, PT ;  /* 0x000000011a00780c */ /* 0x000fe20003f45270 */
[----:B------:R-:W-:Y:S01]  /*56a0*/  IMAD.HI.U32 R4, R67, R60, RZ ;  /* 0x0000003c43047227 */ /* 0x000fe200078e00ff */
[----:B------:R-:W-:Y:S02]  /*56b0*/  SHF.R.U32.HI R0, RZ, R65, R0 ;  /* 0x00000041ff007219 */ /* 0x000fe40000011600 */
[----:B------:R-:W-:Y:S01]  /*56c0*/  ISETP.NE.AND P3, PT, R28, 0x1, PT ;  /* 0x000000011c00780c */ /* 0x000fe20003f65270 */
[----:B------:R-:W-:Y:S01]  /*56d0*/  IMAD.HI.U32 R6, R29, R25, RZ ;  /* 0x000000191d067227 */ /* 0x000fe200078e00ff */
[-C--:B------:R-:W-:Y:S02]  /*56e0*/  SHF.R.U32.HI R4, RZ, R61.reuse, R4 ;  /* 0x0000003dff047219 */ /* 0x080fe40000011604 */
[----:B------:R-:W-:Y:S01]  /*56f0*/  SEL R0, R66, R0, !P0 ;  /* 0x0000000042007207 */ /* 0x000fe20004000000 */
[----:B------:R-:W-:Y:S01]  /*5700*/  IMAD.HI.U32 R5, R30, R60, RZ ;  /* 0x0000003c1e057227 */ /* 0x000fe200078e00ff */
[----:B------:R-:W-:Y:S03]  /*5710*/  SEL R4, R67, R4, !P3 ;  /* 0x0000000443047207 */ /* 0x000fe60005800000 */
[-C--:B------:R-:W-:Y:S01]  /*5720*/  IMAD.HI.U32 R3, R0, R22.reuse, RZ ;  /* 0x0000001600037227 */ /* 0x080fe200078e00ff */
[----:B------:R-:W-:Y:S03]  /*5730*/  SHF.R.U32.HI R5, RZ, R61, R5 ;  /* 0x0000003dff057219 */ /* 0x000fe60000011605 */
[----:B------:R-:W-:Y:S01]  /*5740*/  IMAD.HI.U32 R2, R4, R22, RZ ;  /* 0x0000001604027227 */ /* 0x000fe200078e00ff */
[----:B------:R-:W-:Y:S02]  /*5750*/  @P2 SHF.R.U32.HI R0, RZ, R23, R3 ;  /* 0x00000017ff002219 */ /* 0x000fe40000011603 */
[----:B------:R-:W-:Y:S02]  /*5760*/  SHF.R.U32.HI R3, RZ, R65, R6 ;  /* 0x00000041ff037219 */ /* 0x000fe40000011606 */
[----:B------:R-:W-:Y:S01]  /*5770*/  @P2 SHF.R.U32.HI R4, RZ, R23, R2 ;  /* 0x00000017ff042219 */ /* 0x000fe20000011602 */
[----:B------:R-:W-:Y:S01]  /*5780*/  IMAD R0, R26, R0, RZ ;  /* 0x000000001a007224 */ /* 0x000fe200078e02ff */
[----:B------:R-:W-:Y:S02]  /*5790*/  SEL R3, R29, R3, !P0 ;  /* 0x000000031d037207 */ /* 0x000fe40004000000 */
[----:B------:R-:W-:Y:S01]  /*57a0*/  SEL R2, R30, R5, !P3 ;  /* 0x000000051e027207 */ /* 0x000fe20005800000 */
[----:B------:R-:W-:Y:S01]  /*57b0*/  IMAD R5, R26, R4, RZ ;  /* 0x000000041a057224 */ /* 0x000fe200078e02ff */
[C---:B------:R-:W-:Y:S01]  /*57c0*/  ISETP.GE.AND P0, PT, R3.reuse, R0, PT ;  /* 0x000000000300720c */ /* 0x040fe20003f06270 */
[C---:B------:R-:W-:Y:S03]  /*57d0*/  IMAD.HI.U32 R0, R3.reuse, R22, RZ ;  /* 0x0000001603007227 */ /* 0x040fe600078e00ff */
[C---:B------:R-:W-:Y:S02]  /*57e0*/  ISETP.GE.OR P0, PT, R2.reuse, R5, P0 ;  /* 0x000000050200720c */ /* 0x040fe40000706670 */
[----:B------:R-:W-:Y:S04]  /*57f0*/  SHF.R.U32.HI R0, RZ, R23, R0 ;  /* 0x00000017ff007219 */ /* 0x000fe80000011600 */
[C---:B------:R-:W-:Y:S05]  /*5800*/  SEL R6, R3.reuse, R0, !P2 ;  /* 0x0000000003067207 */ /* 0x040fea0005000000 */
        /* <DEDUP_REMOVED lines=14> */
[----:B------:R-:W-:Y:S07]  /*58f0*/  IMAD R29, R3, R24, R29 ;  /* 0x00000018031d7224 */ /* 0x000fee00078e021d */
.L_x_86:
[----:B-1----:R-:W-:Y:S01]  /*5900*/  @!P1 ISETP.NE.AND P0, PT, R8, 0x1, PT ;  /* 0x000000010800980c */ /* 0x002fe20003f05270 */
[----:B------:R-:W-:Y:S01]  /*5910*/  @!P1 IMAD.HI.U32 R2, R29, R9, RZ ;  /* 0x000000091d029227 */ /* 0x000fe200078e00ff */
[----:B------:R-:W-:Y:S01]  /*5920*/  R2UR UR5, R15 ;  /* 0x000000000f0572ca */ /* 0x000fe200000e0000 */
[----:B------:R-:W-:Y:S01]  /*5930*/  BSSY.RECONVERGENT B6, `(.L_x_87) ;  /* 0x0000031000067945 */ /* 0x000fe20003800200 */
[----:B------:R-:W-:Y:S01]  /*5940*/  R2UR UR4, R14 ;  /* 0x000000000e0472ca */ /* 0x000fe200000e0000 */
[----:B------:R-:W-:Y:S01]  /*5950*/  @!P1 IMAD.HI.U32 R0, R30, R10, RZ ;  /* 0x0000000a1e009227 */ /* 0x000fe200078e00ff */
[----:B------:R-:W-:Y:S02]  /*5960*/  @!P1 SHF.R.U32.HI R2, RZ, R12, R2 ;  /* 0x0000000cff029219 */ /* 0x000fe40000011602 */
[----:B------:R-:W-:Y:S01]  /*5970*/  @!P1 ISETP.NE.AND P2, PT, R7, 0x1, PT ;  /* 0x000000010700980c */ /* 0x000fe20003f45270 */
[----:B------:R-:W-:Y:S01]  /*5980*/  VIADD R80, R80, 0x1 ;  /* 0x0000000150507836 */ /* 0x000fe20000000000 */
[----:B------:R-:W-:Y:S02]  /*5990*/  @!P1 SEL R2, R29, R2, !P0 ;  /* 0x000000021d029207 */ /* 0x000fe40004000000 */
[----:B------:R-:W-:Y:S02]  /*59a0*/  @!P1 SHF.R.U32.HI R0, RZ, R11, R0 ;  /* 0x0000000bff009219 */ /* 0x000fe40000011600 */
[----:B------:R-:W-:Y:S01]  /*59b0*/  LOP3.LUT P0, RZ, R70, 0x3f0, RZ, 0xc0, !PT ;  /* 0x000003f046ff7812 */ /* 0x000fe2000780c0ff */
[----:B------:R-:W-:Y:S01]  /*59c0*/  USHF.L.U32 UR42, UR5, 0x6, URZ ;  /* 0x00000006052a7899 */ /* 0x000fe200080006ff */
[----:B------:R-:W-:Y:S01]  /*59d0*/  @!P1 SEL R3, R30, R0, !P2 ;  /* 0x000000001e039207 */ /* 0x000fe20005000000 */
[----:B------:R-:W-:Y:S01]  /*59e0*/  USHF.L.U32 UR41, UR4, 0x7, URZ ;  /* 0x0000000704297899 */ /* 0x000fe200080006ff */
[----:B------:R-:W-:Y:S03]  /*59f0*/  @P4 SHF.R.U32.HI R71, RZ, 0x10, R17 ;  /* 0x00000010ff474819 */ /* 0x000fe60000011611 */
[----:B------:R-:W-:Y:S02]  /*5a00*/  @!P1 IMAD.IADD R0, R2, 0x1, -R3 ;  /* 0x0000000102009824 */ /* 0x000fe400078e0a03 */
[----:B------:R-:W-:Y:S02]  /*5a10*/  @!P1 IMAD.IADD R2, R3, 0x1, -R2 ;  /* 0x0000000103029824 */ /* 0x000fe400078e0a02 */
[----:B------:R-:W-:Y:S02]  /*5a20*/  @!P1 IMAD R30, R0, R7, R30 ;  /* 0x00000007001e9224 */ /* 0x000fe400078e021e */
[----:B------:R-:W-:Y:S01]  /*5a30*/  @!P1 IMAD R29, R2, R8, R29 ;  /* 0x00000008021d9224 */ /* 0x000fe200078e021d */
[----:B------:R-:W-:Y:S06]  /*5a40*/  @!P0 BRA `(.L_x_88) ;  /* 0x00000000007c8947 */ /* 0x000fec0003800000 */
[----:B------:R-:W1:Y:S01]  /*5a50*/  LDCU.64 UR8, c[0x4][0x80] ;  /* 0x01001000ff0877ac */ /* 0x000e620008000a00 */
[----:B------:R-:W-:Y:S01]  /*5a60*/  MOV R2, 0x0 ;  /* 0x0000000000027802 */ /* 0x000fe20000000f00 */
[----:B------:R-:W-:Y:S02]  /*5a70*/  HFMA2 R12, -RZ, RZ, 0, 5.9604644775390625e-08 ;  /* 0x00000001ff0c7431 */ /* 0x000fe400000001ff */
[----:B------:R-:W-:Y:S01]  /*5a80*/  IMAD.MOV.U32 R8, RZ, RZ, 0x70 ;  /* 0x00000070ff087424 */ /* 0x000fe200078e00ff */
[----:B------:R2:W3:Y:S01]  /*5a90*/  LDC.64 R14, c[0x4][R2] ;  /* 0x01000000020e7b82 */ /* 0x0004e20000000a00 */
[----:B------:R-:W4:Y:S01]  /*5aa0*/  LDCU.64 UR6, c[0x4][0x88] ;  /* 0x01001100ff0677ac */ /* 0x000f220008000a00 */
[----:B------:R-:W-:Y:S01]  /*5ab0*/  IMAD.MOV.U32 R13, RZ, RZ, RZ ;  /* 0x000000ffff0d7224 */ /* 0x000fe200078e00ff */
[----:B------:R-:W2:Y:S01]  /*5ac0*/  LDCU.64 UR4, c[0x4][0x8] ;  /* 0x01000100ff0477ac */ /* 0x000ea20008000a00 */
[----:B-1----:R-:W-:Y:S01]  /*5ad0*/  MOV R5, UR9 ;  /* 0x0000000900057c02 */ /* 0x002fe20008000f00 */
[----:B------:R-:W-:Y:S01]  /*5ae0*/  IMAD.U32 R4, RZ, RZ, UR8 ;  /* 0x00000008ff047e24 */ /* 0x000fe2000f8e00ff */
[----:B----4-:R-:W-:Y:S01]  /*5af0*/  MOV R7, UR7 ;  /* 0x0000000700077c02 */ /* 0x010fe20008000f00 */
[----:B------:R-:W-:Y:S01]  /*5b00*/  IMAD.U32 R6, RZ, RZ, UR6 ;  /* 0x00000006ff067e24 */ /* 0x000fe2000f8e00ff */
[----:B--2---:R-:W-:Y:S01]  /*5b10*/  MOV R11, UR5 ;  /* 0x00000005000b7c02 */ /* 0x004fe20008000f00 */
[----:B------:R-:W-:Y:S02]  /*5b20*/  IMAD.U32 R10, RZ, RZ, UR4 ;  /* 0x00000004ff0a7e24 */ /* 0x000fe4000f8e00ff */
[----:B------:R-:W-:Y:S07]  /*5b30*/  LEPC R20, `(.L_x_89) ;  /* 0x000000001014794e */ /* 0x000fee0000000000 */
[----:B---3-5:R-:W-:Y:S05]  /*5b40*/  CALL.ABS.NOINC R14 ;  /* 0x000000000e007343 */ /* 0x028fea0003c00000 */
.L_x_89:
[----:B------:R-:W1:Y:S01]  /*5b50*/  LDCU.64 UR8, c[0x4][0x80] ;  /* 0x01001000ff0877ac */ /* 0x000e620008000a00 */
[----:B------:R-:W2:Y:S01]  /*5b60*/  LDC.64 R2, c[0x4][R2] ;  /* 0x0100000002027b82 */ /* 0x000ea20000000a00 */
[----:B------:R-:W-:Y:S02]  /*5b70*/  HFMA2 R12, -RZ, RZ, 0, 5.9604644775390625e-08 ;  /* 0x00000001ff0c7431 */ /* 0x000fe400000001ff */
[----:B------:R-:W-:Y:S02]  /*5b80*/  IMAD.MOV.U32 R8, RZ, RZ, 0x70 ;  /* 0x00000070ff087424 */ /* 0x000fe400078e00ff */
[----:B------:R-:W-:Y:S01]  /*5b90*/  IMAD.MOV.U32 R13, RZ, RZ, RZ ;  /* 0x000000ffff0d7224 */ /* 0x000fe200078e00ff */
[----:B------:R-:W3:Y:S01]  /*5ba0*/  LDCU.64 UR6, c[0x4][0x88] ;  /* 0x01001100ff0677ac */ /* 0x000ee20008000a00 */
[----:B------:R-:W4:Y:S01]  /*5bb0*/  LDCU.64 UR4, c[0x4][0x8] ;  /* 0x01000100ff0477ac */ /* 0x000f220008000a00 */
[----:B-1----:R-:W-:Y:S02]  /*5bc0*/  MOV R4, UR8 ;  /* 0x0000000800047c02 */ /* 0x002fe40008000f00 */
[----:B------:R-:W-:Y:S02]  /*5bd0*/  MOV R5, UR9 ;  /* 0x0000000900057c02 */ /* 0x000fe40008000f00 */
[----:B---3--:R-:W-:Y:S01]  /*5be0*/  MOV R7, UR7 ;  /* 0x0000000700077c02 */ /* 0x008fe20008000f00 */
[----:B------:R-:W-:Y:S01]  /*5bf0*/  IMAD.U32 R6, RZ, RZ, UR6 ;  /* 0x00000006ff067e24 */ /* 0x000fe2000f8e00ff */
[----:B----4-:R-:W-:Y:S01]  /*5c00*/  MOV R11, UR5 ;  /* 0x00000005000b7c02 */ /* 0x010fe20008000f00 */
[----:B------:R-:W-:Y:S02]  /*5c10*/  IMAD.U32 R10, RZ, RZ, UR4 ;  /* 0x00000004ff0a7e24 */ /* 0x000fe4000f8e00ff */
[----:B------:R-:W-:Y:S07]  /*5c20*/  LEPC R20, `(.L_x_88) ;  /* 0x000000001014794e */ /* 0x000fee0000000000 */
[----:B--2---:R-:W-:Y:S05]  /*5c30*/  CALL.ABS.NOINC R2 ;  /* 0x0000000002007343 */ /* 0x004fea0003c00000 */
.L_x_88:
[----:B------:R-:W-:Y:S05]  /*5c40*/  BSYNC.RECONVERGENT B6 ;  /* 0x0000000000067941 */ /* 0x000fea0003800200 */
.L_x_87:
[----:B------:R-:W-:Y:S01]  /*5c50*/  ISETP.NE.U32.AND P4, PT, R58, RZ, PT ;  /* 0x000000ff3a00720c */ /* 0x000fe20003f85070 */
[----:B------:R-:W-:Y:S01]  /*5c60*/  UISETP.NE.AND UP2, UPT, UR44, URZ, UPT ;  /* 0x000000ff2c00728c */ /* 0x000fe2000bf45270 */
[----:B------:R-:W-:Y:S01]  /*5c70*/  ISETP.NE.U32.AND P2, PT, RZ, UR46, PT ;  /* 0x0000002eff007c0c */ /* 0x000fe2000bf45070 */
[----:B------:R-:W-:Y:S01]  /*5c80*/  UISETP.NE.U32.AND UP1, UPT, UR48, URZ, UPT ;  /* 0x000000ff3000728c */ /* 0x000fe2000bf25070 */
[----:B------:R-:W-:Y:S01]  /*5c90*/  ISETP.NE.AND.EX P4, PT, R59, RZ, PT, P4 ;  /* 0x000000ff3b00720c */ /* 0x000fe20003f85340 */
[----:B------:R-:W-:Y:S01]  /*5ca0*/  UPLOP3.LUT UP0, UPT, UPT, UPT, UPT, 0x40, 0x4 ;  /* 0x000000000004789c */ /* 0x000fe20003f0e870 */
[----:B------:R-:W-:Y:S01]  /*5cb0*/  ISETP.NE.AND.EX P2, PT, RZ, UR47, PT, P2 ;  /* 0x0000002fff007c0c */ /* 0x000fe2000bf45320 */
[----:B------:R-:W-:Y:S01]  /*5cc0*/  UISETP.NE.AND.EX UP1, UPT, UR49, URZ, UPT, UP1 ;  /* 0x000000ff3100728c */ /* 0x000fe2000bf25310 */
[----:B------:R-:W-:Y:S04]  /*5cd0*/  PLOP3.LUT P1, PT, PT, PT, UP2, 0x80, 0x8 ;  /* 0x000000000008781c */ /* 0x000fe80003f2f028 */
[----:B------:R-:W-:Y:S06]  /*5ce0*/  @UP2 UPLOP3.LUT UP0, UPT, UPT, UPT, UP1, 0x80, 0x8 ;  /* 0x000000000008289c */ /* 0x000fec0003f0f010 */
[----:B------:R-:W-:Y:S01]  /*5cf0*/  PLOP3.LUT P0, PT, PT, PT, UP0, 0x80, 0x8 ;  /* 0x000000000008781c */ /* 0x000fe20003f0f008 */
[----:B------:R-:W-:Y:S01]  /*5d00*/  @!UPT UIADD3 URZ, UPT, UPT, URZ, URZ, URZ ;  /* 0x000000fffffff290 */ /* 0x000fe2000fffe0ff */
[----:B------:R-:W-:Y:S11]  /*5d10*/  BRA.U !UP1, `(.L_x_90) ;  /* 0x0000000109387547 */ /* 0x000ff6000b800000 */
[----:B------:R-:W-:Y:S01]  /*5d20*/  UISETP.NE.U32.AND UP0, UPT, UR46, URZ, UPT ;  /* 0x000000ff2e00728c */ /* 0x000fe2000bf05070 */
[----:B------:R-:W-:Y:S02]  /*5d30*/  HFMA2 R0, -RZ, RZ, 0, 5.9604644775390625e-08 ;  /* 0x00000001ff007431 */ /* 0x000fe400000001ff */
[----:B------:R-:W-:Y:S01]  /*5d40*/  IMAD.MOV.U32 R64, RZ, RZ, 0x1 ;  /* 0x00000001ff407424 */ /* 0x000fe200078e00ff */
[----:B------:R-:W-:Y:S06]  /*5d50*/  UISETP.NE.AND.EX UP0, UPT, UR47, URZ, UPT, UP0 ;  /* 0x000000ff2f00728c */ /* 0x000fec000bf05300 */
[----:B------:R-:W-:Y:S05]  /*5d60*/  PLOP3.LUT P3, PT, PT, PT, UP0, 0x80, 0x8 ;  /* 0x000000000008781c */ /* 0x000fea0003f6f008 */
[----:B------:R-:W1:Y:S01]  /*5d70*/  @UP0 LDCU.64 UR4, c[0x0][0x888] ;  /* 0x00011100ff0407ac */ /* 0x000e620008000a00 */
[----:B------:R-:W-:Y:S07]  /*5d80*/  @UP0 UIMAD UR6, UR60, UR48, URZ ;  /* 0x000000303c0602a4 */ /* 0x000fee000f8e02ff */
[----:B------:R-:W-:Y:S01]  /*5d90*/  @!P3 PRMT R64, R0, 0x7610, R64 ;  /* 0x000076100040b816 */ /* 0x000fe20000000040 */
[----:B-1----:R-:W-:Y:S06]  /*5da0*/  @UP0 UIMAD.WIDE UR4, UR6, 0x4, UR4 ;  /* 0x00000004060408a5 */ /* 0x002fec000f8e0204 */
[----:B------:R-:W-:Y:S01]  /*5db0*/  IMAD.U32 R2, RZ, RZ, UR4 ;  /* 0x00000004ff027e24 */ /* 0x000fe2000f8e00ff */
[----:B------:R-:W-:Y:S04]  /*5dc0*/  MOV R3, UR5 ;  /* 0x0000000500037c02 */ /* 0x000fe80008000f00 */
[----:B------:R-:W1:Y:S01]  /*5dd0*/  @!UP0 LDCU UR4, c[0x0][0x880] ;  /* 0x00011000ff0487ac */ /* 0x000e620008000800 */
[----:B-----5:R2:W5:Y:S02]  /*5de0*/  @P3 LDG.E R35, desc[UR52][R2.64] ;  /* 0x0000003402233981 */ /* 0x020564000c1e1900 */
[----:B-12---:R-:W-:Y:S02]  /*5df0*/  @!P3 IMAD.U32 R35, RZ, RZ, UR4 ;  /* 0x00000004ff23be24 */ /* 0x006fe4000f8e00ff */
.L_x_90:
[----:B------:R-:W-:Y:S05]  /*5e00*/  @!P4 BRA `(.L_x_91) ;  /* 0x000000000020c947 */ /* 0x000fea0003800000 */
[----:B------:R-:W-:Y:S04]  /*5e10*/  ISETP.NE.U32.AND P3, PT, R56, RZ, PT ;  /* 0x000000ff3800720c */ /* 0x000fe80003f65070 */
[----:B------:R-:W-:Y:S11]  /*5e20*/  ISETP.NE.AND.EX P3, PT, R57, RZ, PT, P3 ;  /* 0x000000ff3900720c */ /* 0x000ff60003f65330 */
[----:B------:R-:W-:Y:S02]  /*5e30*/  @!UPT UIADD3 URZ, UPT, UPT, URZ, URZ, URZ ;  /* 0x000000fffffff290 */ /* 0x000fe4000fffe0ff */
[----:B------:R-:W1:Y:S01]  /*5e40*/  @P3 LDC.64 R2, c[0x0][0x8a8] ;  /* 0x00022a00ff023b82 */ /* 0x000e620000000a00 */
[----:B------:R-:W-:Y:S04]  /*5e50*/  @P3 IMAD R0, R58, UR60, RZ ;  /* 0x0000003c3a003c24 */ /* 0x000fe8000f8e02ff */
[----:B-1----:R-:W-:Y:S05]  /*5e60*/  @P3 IMAD.WIDE R2, R0, 0x4, R2 ;  /* 0x0000000400023825 */ /* 0x002fea00078e0202 */
[----:B-----5:R1:W5:Y:S02]  /*5e70*/  @P3 LDG.E R33, desc[UR52][R2.64] ;  /* 0x0000003402213981 */ /* 0x020364000c1e1900 */
[----:B-1----:R-:W2:Y:S02]  /*5e80*/  @!P3 LDC R33, c[0x0][0x8a0] ;  /* 0x00022800ff21bb82 */ /* 0x002ea40000000800 */
.L_x_91:
[----:B-----5:R-:W-:Y:S01]  /*5e90*/  FSETP.NEU.AND P3, PT, R35, RZ, PT ;  /* 0x000000ff2300720b */ /* 0x020fe20003f6d000 */
[----:B------:R-:W-:Y:S01]  /*5ea0*/  IMAD.SHL.U32 R88, R68, 0x4, RZ ;  /* 0x0000000444587824 */ /* 0x000fe200078e00ff */
[----:B------:R-:W-:Y:S01]  /*5eb0*/  SEL R4, RZ, 0xffffffff, P2 ;  /* 0xffffffffff047807 */ /* 0x000fe20001000000 */
[----:B------:R-:W-:Y:S01]  /*5ec0*/  BSSY B1, `(.L_x_92) ;  /* 0x0000043000017945 */ /* 0x000fe20003800000 */
[----:B------:R-:W-:Y:S01]  /*5ed0*/  @P1 LOP3.LUT P2, RZ, R64, 0xff, RZ, 0xc0, !PT ;  /* 0x000000ff40ff1812 */ /* 0x000fe2000784c0ff */
[----:B------:R-:W-:Y:S01]  /*5ee0*/  VIADD R83, R88, UR36 ;  /* 0x0000002458537c36 */ /* 0x000fe20008000000 */
[----:B------:R-:W-:Y:S01]  /*5ef0*/  @P1 SEL R0, RZ, 0xffffffff, P3 ;  /* 0xffffffffff001807 */ /* 0x000fe20001800000 */
[----:B------:R-:W-:Y:S01]  /*5f00*/  IMAD.MOV.U32 R89, RZ, RZ, 0x1 ;  /* 0x00000001ff597424 */ /* 0x000fe200078e00ff */
[----:B------:R-:W-:Y:S01]  /*5f10*/  LOP3.LUT R74, R74, 0x1, RZ, 0x3c, !PT ;  /* 0x000000014a4a7812 */ /* 0x000fe200078e3cff */
[----:B------:R-:W-:Y:S01]  /*5f20*/  IMAD.MOV.U32 R87, RZ, RZ, RZ ;  /* 0x000000ffff577224 */ /* 0x000fe200078e00ff */
[----:B------:R-:W-:Y:S02]  /*5f30*/  @P0 SEL R0, R4, R0, !P2 ;  /* 0x0000000004000207 */ /* 0x000fe40005000000 */
[----:B------:R-:W-:Y:S02]  /*5f40*/  CS2R R46, SRZ ;  /* 0x00000000002e7805 */ /* 0x000fe4000001ff00 */
[----:B------:R-:W-:Y:S02]  /*5f50*/  LEA R84, R31, UR36, 0x3 ;  /* 0x000000241f547c11 */ /* 0x000fe4000f8e18ff */
[----:B------:R-:W-:Y:S02]  /*5f60*/  CS2R R44, SRZ ;  /* 0x00000000002c7805 */ /* 0x000fe4000001ff00 */
[----:B------:R-:W-:Y:S02]  /*5f70*/  @P1 LOP3.LUT R0, R0, 0x1, RZ, 0xc0, !PT ;  /* 0x0000000100001812 */ /* 0x000fe400078ec0ff */
[----:B------:R-:W-:Y:S02]  /*5f80*/  CS2R R42, SRZ ;  /* 0x00000000002a7805 */ /* 0x000fe4000001ff00 */
[----:B------:R-:W-:Y:S02]  /*5f90*/  SHF.L.U32 R2, R73, 0x1f, RZ ;  /* 0x0000001f49027819 */ /* 0x000fe400000006ff */
[----:B------:R-:W-:Y:S02]  /*5fa0*/  CS2R R40, SRZ ;  /* 0x0000000000287805 */ /* 0x000fe4000001ff00 */
[----:B------:R-:W-:Y:S02]  /*5fb0*/  ISETP.NE.U32.OR P6, PT, R0, 0x1, !P1 ;  /* 0x000000010000780c */ /* 0x000fe40004fc5470 */
[----:B------:R-:W-:Y:S02]  /*5fc0*/  CS2R R50, SRZ ;  /* 0x0000000000327805 */ /* 0x000fe4000001ff00 */
[----:B------:R-:W-:Y:S02]  /*5fd0*/  PLOP3.LUT P2, PT, PT, PT, UP1, 0x80, 0x8 ;  /* 0x000000000008781c */ /* 0x000fe40003f4f018 */
[----:B------:R-:W-:Y:S02]  /*5fe0*/  CS2R R48, SRZ ;  /* 0x0000000000307805 */ /* 0x000fe4000001ff00 */
[----:B------:R-:W-:Y:S02]  /*5ff0*/  LEA.HI R34, R31, R31, RZ, 0x1 ;  /* 0x0000001f1f227211 */ /* 0x000fe400078f08ff */
[----:B------:R-:W-:Y:S02]  /*6000*/  CS2R R54, SRZ ;  /* 0x0000000000367805 */ /* 0x000fe4000001ff00 */
[----:B------:R-:W-:Y:S02]  /*6010*/  LOP3.LUT P4, R79, R64, 0xff, RZ, 0xc0, !PT ;  /* 0x000000ff404f7812 */ /* 0x000fe4000788c0ff */
[----:B------:R-:W-:Y:S02]  /*6020*/  CS2R R52, SRZ ;  /* 0x0000000000347805 */ /* 0x000fe4000001ff00 */
[----:B------:R-:W-:Y:S01]  /*6030*/  SEL R3, RZ, 0xffffffff, P3 ;  /* 0xffffffffff037807 */ /* 0x000fe20001800000 */
[----:B------:R-:W-:Y:S01]  /*6040*/  VIADD R85, R83, 0x400 ;  /* 0x0000040053557836 */ /* 0x000fe20000000000 */
[----:B------:R-:W-:Y:S01]  /*6050*/  P2R R81, PR, RZ, 0x40 ;  /* 0x00000040ff517803 */ /* 0x000fe20000000000 */
[----:B------:R-:W-:Y:S01]  /*6060*/  IMAD.IADD R82, R75, 0x1, R83 ;  /* 0x000000014b527824 */ /* 0x000fe200078e0253 */
[----:B------:R-:W-:Y:S02]  /*6070*/  @P6 SHF.L.U32 R0, R74, 0x1f, RZ ;  /* 0x0000001f4a006819 */ /* 0x000fe400000006ff */
[----:B------:R-:W-:Y:S02]  /*6080*/  @P2 SEL R3, R4, R3, !P4 ;  /* 0x0000000304032207 */ /* 0x000fe40006000000 */
[----:B------:R1:W3:Y:S02]  /*6090*/  @P6 SYNCS.PHASECHK.TRANS64.TRYWAIT P1, [UR36+0x20], R0 ;  /* 0x00002000ff0065a7 */ /* 0x0002e40008021124 */
[----:B------:R-:W-:Y:S04]  /*60a0*/  LOP3.LUT R3, R3, 0x1, RZ, 0xc0, !PT ;  /* 0x0000000103037812 */ /* 0x000fe800078ec0ff */
[----:B------:R-:W-:Y:S04]  /*60b0*/  ISETP.NE.U32.AND P5, PT, R3, 0x1, PT ;  /* 0x000000010300780c */ /* 0x000fe80003fa5070 */
[----:B------:R-:W-:Y:S01]  /*60c0*/  P2R R90, PR, RZ, 0x20 ;  /* 0x00000020ff5a7803 */ /* 0x000fe20000000000 */
[----:B------:R4:W2:Y:S01]  /*60d0*/  SYNCS.PHASECHK.TRANS64.TRYWAIT P0, [R84+URZ+0x90], R2 ;  /* 0x00009002540075a7 */ /* 0x0008a200080011ff */
[C---:B-1----:R-:W-:Y:S01]  /*60e0*/  IMAD.SHL.U32 R0, R34.reuse, 0x40, RZ ;  /* 0x0000004022007824 */ /* 0x042fe200078e00ff */
[----:B------:R-:W-:Y:S04]  /*60f0*/  LOP3.LUT R34, R34, 0xffe, RZ, 0xc0, !PT ;  /* 0x00000ffe22227812 */ /* 0x000fe800078ec0ff */
[----:B------:R-:W-:Y:S01]  /*6100*/  LOP3.LUT R0, R0, 0xffffff80, RZ, 0xc0, !PT ;  /* 0xffffff8000007812 */ /* 0x000fe200078ec0ff */
[----:B------:R-:W-:Y:S04]  /*6110*/  IMAD.IADD R34, R31, 0x1, -R34 ;  /* 0x000000011f227824 */ /* 0x000fe800078e0a22 */
[----:B------:R-:W-:Y:S04]  /*6120*/  IMAD.IADD R0, R32, 0x1, R0 ;  /* 0x0000000120007824 */ /* 0x000fe800078e0200 */
[----:B------:R-:W-:Y:S01]  /*6130*/  IMAD R34, R34, 0x100000, R0 ;  /* 0x0010000022227824 */ /* 0x000fe200078e0200 */
[----:B---3--:R-:W-:Y:S01]  /*6140*/  @P6 SEL R89, RZ, 0x1, !P1 ;  /* 0x00000001ff596807 */ /* 0x008fe20004800000 */
[----:B----4-:R-:W-:Y:S06]  /*6150*/  @!P6 BRA `(.L_x_93) ;  /* 0x000000000064e947 */ /* 0x010fec0003800000 */
[----:B------:R-:W-:Y:S01]  /*6160*/  @P5 IMAD R5, R76, 0x4, R85 ;  /* 0x000000044c055824 */ /* 0x000fe200078e0255 */
[----:B------:R-:W-:Y:S01]  /*6170*/  ISETP.NE.AND P1, PT, R89, RZ, PT ;  /* 0x000000ff5900720c */ /* 0x000fe20003f25270 */
[----:B------:R-:W-:Y:S01]  /*6180*/  IMAD.MOV.U32 R46, RZ, RZ, RZ ;  /* 0x000000ffff2e7224 */ /* 0x000fe200078e00ff */
[----:B------:R-:W-:Y:S01]  /*6190*/  BSSY B0, `(.L_x_94) ;  /* 0x000000d000007945 */ /* 0x000fe20003800000 */
[----:B------:R-:W-:Y:S01]  /*61a0*/  @P5 IMAD.IADD R4, R75, 0x1, R5 ;  /* 0x000000014b045824 */ /* 0x000fe200078e0205 */
[----:B------:R-:W-:Y:S02]  /*61b0*/  CS2R R42, SRZ ;  /* 0x00000000002a7805 */ /* 0x000fe4000001ff00 */
[----:B------:R-:W-:Y:S02]  /*61c0*/  CS2R R40, SRZ ;  /* 0x0000000000287805 */ /* 0x000fe4000001ff00 */
[----:B------:R-:W-:Y:S02]  /*61d0*/  CS2R R44, SRZ ;  /* 0x00000000002c7805 */ /* 0x000fe4000001ff00 */
[----:B------:R-:W-:Y:S02]  /*61e0*/  CS2R R54, SRZ ;  /* 0x0000000000367805 */ /* 0x000fe4000001ff00 */
[----:B------:R-:W-:Y:S02]  /*61f0*/  CS2R R52, SRZ ;  /* 0x0000000000347805 */ /* 0x000fe4000001ff00 */
[----:B------:R-:W-:Y:S02]  /*6200*/  CS2R R50, SRZ ;  /* 0x0000000000327805 */ /* 0x000fe4000001ff00 */
[----:B------:R-:W-:Y:S01]  /*6210*/  CS2R R48, SRZ ;  /* 0x0000000000307805 */ /* 0x000fe2000001ff00 */
[----:B------:R-:W-:Y:S06]  /*6220*/  @P1 BRA `(.L_x_95) ;  /* 0x00000000000c1947 */ /* 0x000fec0003800000 */
[----:B------:R-:W-:Y:S04]  /*6230*/  SHF.L.U32 R3, R74, 0x1f, RZ ;  /* 0x0000001f4a037819 */ /* 0x000fe800000006ff */
[----:B------:R-:W1:Y:S02]  /*6240*/  SYNCS.PHASECHK.TRANS64.TRYWAIT P1, [UR36+0x20], R3 ;  /* 0x00002003ff0075a7 */ /* 0x000e640008021124 */
[----:B-1----:R-:W-:Y:S05]  /*6250*/  @!P1 BRA `(.L_x_96) ;  /* 0x0000003000509947 */ /* 0x002fea0003800000 */
.L_x_95:
[----:B------:R-:W-:Y:S05]  /*6260*/  BSYNC B0 ;  /* 0x0000000000007941 */ /* 0x000fea0003800000 */
.L_x_94:
[----:B------:R-:W-:Y:S01]  /*6270*/  ISETP.NE.AND P1, PT, R90, RZ, PT ;  /* 0x000000ff5a00720c */ /* 0x000fe20003f25270 */
[----:B------:R-:W-:Y:S11]  /*6280*/  HFMA2 R87, -RZ, RZ, 0, 5.9604644775390625e-08 ;  /* 0x00000001ff577431 */ /* 0x000ff600000001ff */
[----:B------:R-:W-:Y:S01]  /*6290*/  @!UPT UIADD3 URZ, UPT, UPT, URZ, URZ, URZ ;  /* 0x000000fffffff290 */ /* 0x000fe2000fffe0ff */
[----:B------:R-:W-:Y:S05]  /*62a0*/  @P1 WARPSYNC.ALL ;  /* 0x0000000000001948 */ /* 0x000fea0003800000 */
[----:B------:R3:W4:Y:S04]  /*62b0*/  @P1 LDSM.16.M88.4 R40, [R5] ;  /* 0x000000000528183b */ /* 0x0007280000000200 */
[----:B------:R3:W1:Y:S04]  /*62c0*/  @P1 LDSM.16.M88.4 R44, [R4] ;  /* 0x00000000042c183b */ /* 0x0006680000000200 */
[----:B------:R3:W1:Y:S04]  /*62d0*/  @P1 LDSM.16.M88.4 R52, [R88+UR36+0x400] ;  /* 0x000400245834183b */ /* 0x0006680008000200 */
[----:B------:R3:W1:Y:S02]  /*62e0*/  @P1 LDSM.16.M88.4 R48, [R82+0x400] ;  /* 0x000400005230183b */ /* 0x0006640000000200 */
.L_x_93:
[----:B------:R-:W-:Y:S05]  /*62f0*/  BSYNC B1 ;  /* 0x0000000000017941 */ /* 0x000fea0003800000 */
.L_x_92:
[----:B-1----:R-:W-:Y:S04]  /*6300*/  SHF.R.U32.HI R0, RZ, 0x15, R34 ;  /* 0x00000015ff007819 */ /* 0x002fe80000011622 */
[----:B------:R-:W-:Y:S01]  /*6310*/  LOP3.LUT P1, RZ, R0, 0x3, R69, 0x48, !PT ;  /* 0x0000000300ff7812 */ /* 0x000fe20007824845 */
[----:B------:R-:W-:Y:S01]  /*6320*/  @!UPT UIADD3 URZ, UPT, UPT, URZ, URZ, URZ ;  /* 0x000000fffffff290 */ /* 0x000fe2000fffe0ff */
[----:B--2---:R-:W-:Y:S11]  /*6330*/  @P0 BRA `(.L_x_97) ;  /* 0x0000000000080947 */ /* 0x004ff60003800000 */
[----:B------:R-:W1:Y:S02]  /*6340*/  SYNCS.PHASECHK.TRANS64.TRYWAIT P0, [R84+URZ+0x90], R2 ;  /* 0x00009002540075a7 */ /* 0x000e6400080011ff */
[----:B-1----:R-:W-:Y:S05]  /*6350*/  @!P0 BRA `(.L_x_98) ;  /* 0x0000003000288947 */ /* 0x002fea0003800000 */
.L_x_97:
[----:B------:R-:W-:Y:S05]  /*6360*/  @!P1 BRA `(.L_x_99) ;  /* 0x0000000000409947 */ /* 0x000fea0003800000 */
[----:B------:R-:W3:Y:S01]  /*6370*/  LDCU.64 UR8, c[0x4][0x70] ;  /* 0x01000e00ff0877ac */ /* 0x000ee20008000a00 */
[----:B------:R-:W-:Y:S01]  /*6380*/  MOV R3, 0x0 ;  /* 0x0000000000037802 */ /* 0x000fe20000000f00 */
[----:B------:R-:W-:Y:S02]  /*6390*/  HFMA2 R12, -RZ, RZ, 0, 5.9604644775390625e-08 ;  /* 0x00000001ff0c7431 */ /* 0x000fe400000001ff */
[----:B------:R-:W-:Y:S02]  /*63a0*/  IMAD.MOV.U32 R8, RZ, RZ, 0x192 ;  /* 0x00000192ff087424 */ /* 0x000fe400078e00ff */
[----:B------:R-:W-:Y:S01]  /*63b0*/  IMAD.MOV.U32 R13, RZ, RZ, RZ ;  /* 0x000000ffff0d7224 */ /* 0x000fe200078e00ff */
[----:B------:R-:W2:Y:S01]  /*63c0*/  LDCU.64 UR6, c[0x4][0x78] ;  /* 0x01000f00ff0677ac */ /* 0x000ea20008000a00 */
[----:B-1----:R-:W1:Y:S01]  /*63d0*/  LDC.64 R2, c[0x4][R3] ;  /* 0x0100000003027b82 */ /* 0x002e620000000a00 */
[----:B------:R-:W5:Y:S01]  /*63e0*/  LDCU.64 UR4, c[0x4][0x10] ;  /* 0x01000200ff0477ac */ /* 0x000f620008000a00 */
[----:B---3--:R-:W-:Y:S01]  /*63f0*/  MOV R5, UR9 ;  /* 0x0000000900057c02 */ /* 0x008fe20008000f00 */
[----:B------:R-:W-:Y:S01]  /*6400*/  IMAD.U32 R4, RZ, RZ, UR8 ;  /* 0x00000008ff047e24 */ /* 0x000fe2000f8e00ff */
[----:B--2---:R-:W-:Y:S01]  /*6410*/  MOV R7, UR7 ;  /* 0x0000000700077c02 */ /* 0x004fe20008000f00 */
[----:B------:R-:W-:Y:S01]  /*6420*/  IMAD.U32 R6, RZ, RZ, UR6 ;  /* 0x00000006ff067e24 */ /* 0x000fe2000f8e00ff */
[----:B-----5:R-:W-:Y:S01]  /*6430*/  MOV R11, UR5 ;  /* 0x00000005000b7c02 */ /* 0x020fe20008000f00 */
[----:B------:R-:W-:Y:S02]  /*6440*/  IMAD.U32 R10, RZ, RZ, UR4 ;  /* 0x00000004ff0a7e24 */ /* 0x000fe4000f8e00ff */
[----:B------:R-:W-:Y:S07]  /*6450*/  LEPC R20, `(.L_x_99) ;  /* 0x000000001014794e */ /* 0x000fee0000000000 */
[----:B-1--4-:R-:W-:Y:S05]  /*6460*/  CALL.ABS.NOINC R2 ;  /* 0x0000000002007343 */ /* 0x012fea0003c00000 */
.L_x_99:
[----:B------:R-:W-:Y:S01]  /*6470*/  LOP3.LUT R20, R52, 0xffffe000, RZ, 0xc0, !PT ;  /* 0xffffe00034147812 */ /* 0x000fe200078ec0ff */
[----:B------:R-:W-:Y:S05]  /*6480*/  WARPSYNC.ALL ;  /* 0x0000000000007948 */ /* 0x000fea0003800000 */
[----:B------:R-:W-:Y:S01]  /*6490*/  R2UR UR4, R34 ;  /* 0x00000000220472ca */ /* 0x000fe200000e0000 */
[----:B------:R-:W-:Y:S01]  /*64a0*/  IMAD.SHL.U32 R91, R76, 0x4, RZ ;  /* 0x000000044c5b7824 */ /* 0x000fe200078e00ff */
[----:B------:R-:W-:Y:S01]  /*64b0*/  LOP3.LUT R21, R53, 0xffffe000, RZ, 0xc0, !PT ;  /* 0xffffe00035157812 */ /* 0x000fe200078ec0ff */
[----:B------:R-:W-:Y:S01]  /*64c0*/  BSSY.RECONVERGENT B0, `(.L_x_100) ;  /* 0x0000059000007945 */ /* 0x000fe20003800200 */
[----:B------:R-:W-:Y:S02]  /*64d0*/  ISETP.NE.AND P0, PT, R77, RZ, PT ;  /* 0x000000ff4d00720c */ /* 0x000fe40003f05270 */
[----:B------:R-:W-:Y:S05]  /*64e0*/  IADD3 R85, PT, PT, R85, R91, RZ ;  /* 0x0000005b55557210 */ /* 0x000fea0007ffe0ff */
[----:B------:R-:W-:Y:S02]  /*64f0*/  IMAD.IADD R86, R75, 0x1, R85 ;  /* 0x000000014b567824 */ /* 0x000fe400078e0255 */
[----:B---3--:R-:W2:Y:S02]  /*6500*/  LDTM.16dp128bit.x8 R4, tmem[UR4] ;  /* 0x00000004000479ee */ /* 0x008ea40008180000 */
[C---:B--2---:R-:W-:Y:S01]  /*6510*/  FMUL R0, R33.reuse, R4 ;  /* 0x0000000421007220 */ /* 0x044fe20000400000 */
[C---:B-1----:R-:W-:Y:S01]  /*6520*/  FMUL R2, R33.reuse, R5 ;  /* 0x0000000521027220 */ /* 0x042fe20000400000 */
[C---:B------:R-:W-:Y:S01]  /*6530*/  FMUL R3, R33.reuse, R6 ;  /* 0x0000000621037220 */ /* 0x040fe20000400000 */
[----:B------:R-:W-:Y:S01]  /*6540*/  FMUL R4, R33, R8 ;  /* 0x0000000821047220 */ /* 0x000fe20000400000 */
[C---:B------:R-:W-:Y:S01]  /*6550*/  FFMA R36, R35.reuse, R20, R0 ;  /* 0x0000001423247223 */ /* 0x040fe20000000000 */
[----:B------:R-:W-:Y:S01]  /*6560*/  LOP3.LUT R0, R54, 0xffffe000, RZ, 0xc0, !PT ;  /* 0xffffe00036007812 */ /* 0x000fe200078ec0ff */
[----:B------:R-:W-:Y:S01]  /*6570*/  FFMA R37, R35, R21, R2 ;  /* 0x0000001523257223 */ /* 0x000fe20000000002 */
[----:B------:R-:W-:Y:S01]  /*6580*/  LOP3.LUT R2, R55, 0xffffe000, RZ, 0xc0, !PT ;  /* 0xffffe00037027812 */ /* 0x000fe200078ec0ff */
[C---:B------:R-:W-:Y:S01]  /*6590*/  FMUL R5, R33.reuse, R9 ;  /* 0x0000000921057220 */ /* 0x040fe20000400000 */
[----:B------:R-:W-:Y:S01]  /*65a0*/  F2FP.TF32.F32.PACK_B R36, R36 ;  /* 0x00000024ff24723e */ /* 0x000fe200024050ff */
[C---:B------:R-:W-:Y:S01]  /*65b0*/  FMUL R8, R33.reuse, R12 ;  /* 0x0000000c21087220 */ /* 0x040fe20000400000 */
[----:B------:R-:W-:Y:S01]  /*65c0*/  F2FP.TF32.F32.PACK_B R37, R37 ;  /* 0x00000025ff25723e */ /* 0x000fe200024050ff */
[C---:B------:R-:W-:Y:S01]  /*65d0*/  FMUL R9, R33.reuse, R13 ;  /* 0x0000000d21097220 */ /* 0x040fe20000400000 */
[C---:B------:R-:W-:Y:S01]  /*65e0*/  FMUL R12, R33.reuse, R16 ;  /* 0x00000010210c7220 */ /* 0x040fe20000400000 */
[----:B------:R-:W-:Y:S01]  /*65f0*/  LOP3.LUT R16, R48, 0xffffe000, RZ, 0xc0, !PT ;  /* 0xffffe00030107812 */ /* 0x000fe200078ec0ff */
[C---:B------:R-:W-:Y:S01]  /*6600*/  FMUL R7, R33.reuse, R7 ;  /* 0x0000000721077220 */ /* 0x040fe20000400000 */
[----:B------:R-:W-:Y:S01]  /*6610*/  FMUL R13, R33, R17 ;  /* 0x00000011210d7220 */ /* 0x000fe20000400000 */
[----:B------:R-:W-:Y:S01]  /*6620*/  LOP3.LUT R17, R49, 0xffffe000, RZ, 0xc0, !PT ;  /* 0xffffe00031117812 */ /* 0x000fe200078ec0ff */
[----:B------:R-:W-:Y:S01]  /*6630*/  FFMA R38, R35, R0, R3 ;  /* 0x0000000023267223 */ /* 0x000fe20000000003 */
[----:B------:R-:W-:Y:S01]  /*6640*/  LOP3.LUT R0, R50, 0xffffe000, RZ, 0xc0, !PT ;  /* 0xffffe00032007812 */ /* 0x000fe200078ec0ff */
[----:B------:R-:W-:Y:S01]  /*6650*/  FMUL R6, R33, R10 ;  /* 0x0000000a21067220 */ /* 0x000fe20000400000 */
[----:B----4-:R-:W-:Y:S01]  /*6660*/  LOP3.LUT R3, R41, 0xffffe000, RZ, 0xc0, !PT ;  /* 0xffffe00029037812 */ /* 0x010fe200078ec0ff */
[----:B------:R-:W-:Y:S01]  /*6670*/  FFMA R39, R35, R2, R7 ;  /* 0x0000000223277223 */ /* 0x000fe20000000007 */
[----:B------:R-:W-:Y:S01]  /*6680*/  LOP3.LUT R2, R51, 0xffffe000, RZ, 0xc0, !PT ;  /* 0xffffe00033027812 */ /* 0x000fe200078ec0ff */
[C---:B------:R-:W-:Y:S01]  /*6690*/  FFMA R4, R35.reuse, R16, R4 ;  /* 0x0000001023047223 */ /* 0x040fe20000000004 */
[----:B------:R-:W-:Y:S01]  /*66a0*/  LOP3.LUT R16, R42, 0xffffe000, RZ, 0xc0, !PT ;  /* 0xffffe0002a107812 */ /* 0x000fe200078ec0ff */
[C---:B------:R-:W-:Y:S01]  /*66b0*/  FFMA R5, R35.reuse, R17, R5 ;  /* 0x0000001123057223 */ /* 0x040fe20000000005 */
[----:B------:R-:W-:Y:S01]  /*66c0*/  F2FP.TF32.F32.PACK_B R38, R38 ;  /* 0x00000026ff26723e */ /* 0x000fe200024050ff */
[----:B------:R-:W-:Y:S01]  /*66d0*/  FFMA R6, R35, R0, R6 ;  /* 0x0000000023067223 */ /* 0x000fe20000000006 */
[----:B------:R-:W-:Y:S01]  /*66e0*/  LOP3.LUT R0, R40, 0xffffe000, RZ, 0xc0, !PT ;  /* 0xffffe00028007812 */ /* 0x000fe200078ec0ff */
[C---:B------:R-:W-:Y:S01]  /*66f0*/  FMUL R11, R33.reuse, R11 ;  /* 0x0000000b210b7220 */ /* 0x040fe20000400000 */
[----:B------:R-:W-:Y:S01]  /*6700*/  F2FP.TF32.F32.PACK_B R39, R39 ;  /* 0x00000027ff27723e */ /* 0x000fe200024050ff */
[----:B------:R-:W-:Y:S01]  /*6710*/  FMUL R10, R33, R14 ;  /* 0x0000000e210a7220 */ /* 0x000fe20000400000 */
[----:B------:R-:W-:Y:S01]  /*6720*/  F2FP.TF32.F32.PACK_B R4, R4 ;  /* 0x00000004ff04723e */ /* 0x000fe200024050ff */
[----:B------:R-:W-:Y:S01]  /*6730*/  FFMA R7, R35, R2, R11 ;  /* 0x0000000223077223 */ /* 0x000fe2000000000b */
[----:B------:R-:W-:Y:S01]  /*6740*/  LOP3.LUT R2, R43, 0xffffe000, RZ, 0xc0, !PT ;  /* 0xffffe0002b027812 */ /* 0x000fe200078ec0ff */
[----:B------:R-:W-:Y:S01]  /*6750*/  FFMA R8, R35, R0, R8 ;  /* 0x0000000023087223 */ /* 0x000fe20000000008 */
[----:B------:R-:W-:Y:S01]  /*6760*/  LOP3.LUT R0, R44, 0xffffe000, RZ, 0xc0, !PT ;  /* 0xffffe0002c007812 */ /* 0x000fe200078ec0ff */
[----:B------:R1:W-:Y:S01]  /*6770*/  STSM.16.M88.4 [R83+0x400], R36 ;  /* 0x0004002453007844 */ /* 0x0003e20000000200 */
[----:B------:R-:W-:Y:S01]  /*6780*/  F2FP.TF32.F32.PACK_B R5, R5 ;  /* 0x00000005ff05723e */ /* 0x000fe200024050ff */
[----:B------:R-:W-:Y:S01]  /*6790*/  FMUL R15, R33, R15 ;  /* 0x0000000f210f7220 */ /* 0x000fe20000400000 */
[----:B------:R-:W-:Y:S01]  /*67a0*/  F2FP.TF32.F32.PACK_B R6, R6 ;  /* 0x00000006ff06723e */ /* 0x000fe200024050ff */
[C---:B------:R-:W-:Y:S01]  /*67b0*/  FFMA R9, R35.reuse, R3, R9 ;  /* 0x0000000323097223 */ /* 0x040fe20000000009 */
[C---:B------:R-:W-:Y:S01]  /*67c0*/  FFMA R10, R35.reuse, R16, R10 ;  /* 0x00000010230a7223 */ /* 0x040fe2000000000a */
[----:B------:R-:W-:Y:S01]  /*67d0*/  FFMA R11, R35, R2, R15 ;  /* 0x00000002230b7223 */ /* 0x000fe2000000000f */
[----:B------:R-:W-:Y:S01]  /*67e0*/  LOP3.LUT R2, R45, 0xffffe000, RZ, 0xc0, !PT ;  /* 0xffffe0002d027812 */ /* 0x000fe200078ec0ff */
[----:B------:R-:W-:Y:S01]  /*67f0*/  FFMA R12, R35, R0, R12 ;  /* 0x00000000230c7223 */ /* 0x000fe2000000000c */
[----:B------:R-:W-:Y:S01]  /*6800*/  LOP3.LUT R3, R46, 0xffffe000, RZ, 0xc0, !PT ;  /* 0xffffe0002e037812 */ /* 0x000fe200078ec0ff */
[----:B------:R-:W-:Y:S01]  /*6810*/  FMUL R14, R33, R18 ;  /* 0x00000012210e7220 */ /* 0x000fe20000400000 */
[----:B------:R-:W-:Y:S01]  /*6820*/  LOP3.LUT R0, R47, 0xffffe000, RZ, 0xc0, !PT ;  /* 0xffffe0002f007812 */ /* 0x000fe200078ec0ff */
[----:B------:R-:W-:Y:S01]  /*6830*/  FMUL R19, R33, R19 ;  /* 0x0000001321137220 */ /* 0x000fe20000400000 */
[----:B------:R-:W-:Y:S01]  /*6840*/  F2FP.TF32.F32.PACK_B R7, R7 ;  /* 0x00000007ff07723e */ /* 0x000fe200024050ff */
[C---:B------:R-:W-:Y:S01]  /*6850*/  FFMA R13, R35.reuse, R2, R13 ;  /* 0x00000002230d7223 */ /* 0x040fe2000000000d */
[C---:B------:R-:W-:Y:S01]  /*6860*/  FFMA R14, R35.reuse, R3, R14 ;  /* 0x00000003230e7223 */ /* 0x040fe2000000000e */
[----:B------:R-:W-:Y:S01]  /*6870*/  FFMA R15, R35, R0, R19 ;  /* 0x00000000230f7223 */ /* 0x000fe20000000013 */
[----:B------:R-:W-:Y:S01]  /*6880*/  F2FP.TF32.F32.PACK_B R8, R8 ;  /* 0x00000008ff08723e */ /* 0x000fe200024050ff */
[----:B------:R1:W-:Y:S01]  /*6890*/  STSM.16.M88.4 [R82+0x400], R4 ;  /* 0x0004000452007844 */ /* 0x0003e20000000200 */
[----:B------:R-:W-:Y:S02]  /*68a0*/  F2FP.TF32.F32.PACK_B R9, R9 ;  /* 0x00000009ff09723e */ /* 0x000fe400024050ff */
[----:B------:R-:W-:Y:S02]  /*68b0*/  F2FP.TF32.F32.PACK_B R10, R10 ;  /* 0x0000000aff0a723e */ /* 0x000fe400024050ff */
[----:B------:R-:W-:Y:S02]  /*68c0*/  F2FP.TF32.F32.PACK_B R11, R11 ;  /* 0x0000000bff0b723e */ /* 0x000fe400024050ff */
[----:B------:R-:W-:Y:S02]  /*68d0*/  F2FP.TF32.F32.PACK_B R12, R12 ;  /* 0x0000000cff0c723e */ /* 0x000fe400024050ff */
[----:B------:R-:W-:Y:S01]  /*68e0*/  F2FP.TF32.F32.PACK_B R13, R13 ;  /* 0x0000000dff0d723e */ /* 0x000fe200024050ff */
[----:B------:R1:W-:Y:S01]  /*68f0*/  STSM.16.M88.4 [R85], R8 ;  /* 0x0000000855007844 */ /* 0x0003e20000000200 */
[----:B------:R-:W-:Y:S02]  /*6900*/  F2FP.TF32.F32.PACK_B R14, R14 ;  /* 0x0000000eff0e723e */ /* 0x000fe400024050ff */
[----:B------:R-:W-:Y:S05]  /*6910*/  F2FP.TF32.F32.PACK_B R15, R15 ;  /* 0x0000000fff0f723e */ /* 0x000fea00024050ff */
[----:B------:R1:W-:Y:S01]  /*6920*/  STSM.16.M88.4 [R86], R12 ;  /* 0x0000000c56007844 */ /* 0x0003e20000000200 */
[----:B------:R-:W-:Y:S01]  /*6930*/  @!PT LDS RZ, [RZ] ;  /* 0x00000000fffff984 */ /* 0x000fe20000000800 */
[----:B------:R-:W-:Y:S01]  /*6940*/  @!PT LDS RZ, [RZ] ;  /* 0x00000000fffff984 */ /* 0x000fe20000000800 */
[----:B------:R-:W-:Y:S01]  /*6950*/  @!PT LDS RZ, [RZ] ;  /* 0x00000000fffff984 */ /* 0x000fe20000000800 */
[----:B------:R-:W-:Y:S01]  /*6960*/  @!PT LDS RZ, [RZ] ;  /* 0x00000000fffff984 */ /* 0x000fe20000000800 */
[----:B------:R2:W-:Y:S07]  /*6970*/  MEMBAR.ALL.CTA ;  /* 0x0000000000007992 */ /* 0x0005ee0000008000 */
[----:B--2---:R-:W2:Y:S02]  /*6980*/  FENCE.VIEW.ASYNC.S ;  /* 0x00000000000073c6 */ /* 0x004ea40000000000 */
[----:B--2---:R-:W-:Y:S06]  /*6990*/  BAR.SYNC.DEFER_BLOCKING 0x1, 0x80 ;  /* 0x0042000000007b1d */ /* 0x004fec0000010000 */
[----:B------:R-:W-:Y:S05]  /*69a0*/  @P0 BRA `(.L_x_101) ;  /* 0x0000000000280947 */ /* 0x000fea0003800000 */
[----:B------:R-:W-:Y:S01]  /*69b0*/  UIADD3 UR4, UPT, UPT, UR36, 0x400, URZ ;  /* 0x0000040024047890 */ /* 0x000fe2000fffe0ff */
[----:B------:R-:W-:Y:S05]  /*69c0*/  UMOV UR43, UR60 ;  /* 0x0000003c002b7c82 */ /* 0x000fea0008000000 */
[----:B------:R-:W-:Y:S01]  /*69d0*/  MOV R70, UR4 ;  /* 0x0000000400467c02 */ /* 0x000fe20008000f00 */
[----:B------:R-:W-:Y:S03]  /*69e0*/  UIADD3 UR4, UP0, UPT, UR50, 0x680, URZ ;  /* 0x0000068032047890 */ /* 0x000fe6000ff1e0ff */
[----:B------:R-:W-:Y:S01]  /*69f0*/  R2UR UR40, R70 ;  /* 0x00000000462872ca */ /* 0x000fe200000e0000 */
[----:B------:R-:W-:Y:S11]  /*6a00*/  UIADD3.X UR5, UPT, UPT, URZ, UR51, URZ, UP0, !UPT ;  /* 0x00000033ff057290 */ /* 0x000ff600087fe4ff */
[----:B------:R-:W-:Y:S01]  /*6a10*/  @!UPT UIADD3 URZ, UPT, UPT, URZ, URZ, URZ ;  /* 0x000000fffffff290 */ /* 0x000fe2000fffe0ff */
[----:B------:R2:W-:Y:S01]  /*6a20*/  UTMASTG.3D [UR40], [UR4] ;  /* 0x00000028040073b5 */ /* 0x0005e20008010000 */
[----:B------:R0:W-:Y:S01]  /*6a30*/  UTMACMDFLUSH ;  /* 0x00000000000079b7 */ /* 0x0001e20000000000 */
[----:B--2---:R-:W-:Y:S04]  /*6a40*/  DEPBAR.LE SB0, 0x1 ;  /* 0x000080400000791a */ /* 0x004fe80000000000 */
.L_x_101:
[----:B------:R-:W-:Y:S05]  /*6a50*/  BSYNC.RECONVERGENT B0 ;  /* 0x0000000000007941 */ /* 0x000fea0003800200 */
.L_x_100:
[----:B------:R-:W-:Y:S01]  /*6a60*/  BAR.SYNC.DEFER_BLOCKING 0x1, 0x80 ;  /* 0x0042000000007b1d */ /* 0x000fe20000010000 */
[----:B------:R-:W-:Y:S01]  /*6a70*/  ISETP.NE.AND P1, PT, R81, RZ, PT ;  /* 0x000000ff5100720c */ /* 0x000fe20003f25270 */
[----:B------:R-:W-:Y:S01]  /*6a80*/  UISETP.NE.AND UP0, UPT, UR39, URZ, UPT ;  /* 0x000000ff2700728c */ /* 0x000fe2000bf05270 */
[----:B------:R-:W-:Y:S11]  /*6a90*/  LEA R2, R87, UR36, 0x3 ;  /* 0x0000002457027c11 */ /* 0x000ff6000f8e18ff */
[----:B------:R-:W-:Y:S01]  /*6aa0*/  @P1 SHF.L.U32 R3, R74, 0x1f, RZ ;  /* 0x0000001f4a031819 */ /* 0x000fe200000006ff */
[----:B------:R-:W-:Y:S06]  /*6ab0*/  BRA.U !UP0, `(.L_x_102) ;  /* 0x0000000108247547 */ /* 0x000fec000b800000 */
[----:B-1----:R-:W-:Y:S01]  /*6ac0*/  IMAD.U32 R4, RZ, RZ, UR37 ;  /* 0x00000025ff047e24 */ /* 0x002fe2000f8e00ff */
[----:B------:R-:W-:Y:S01]  /*6ad0*/  MOV R0, UR45 ;  /* 0x0000002d00007c02 */ /* 0x000fe20008000f00 */
[----:B------:R-:W-:Y:S03]  /*6ae0*/  UIADD3 UR4, UPT, UPT, UR37, 0x1, URZ ;  /* 0x0000000125047890 */ /* 0x000fe6000fffe0ff */
[----:B------:R-:W-:Y:S01]  /*6af0*/  @P1 LEA R4, R4, UR36, 0x3 ;  /* 0x0000002404041c11 */ /* 0x000fe2000f8e18ff */
[----:B------:R-:W-:Y:S04]  /*6b00*/  UISETP.NE.AND UP0, UPT, UR4, 0x4, UPT ;  /* 0x000000040400788c */ /* 0x000fe8000bf05270 */
[----:B------:R-:W-:Y:S01]  /*6b10*/  @P1 VIADD R4, R4, 0x40 ;  /* 0x0000004004041836 */ /* 0x000fe20000000000 */
[----:B------:R-:W-:Y:S04]  /*6b20*/  USEL UR37, UR4, URZ, UP0 ;  /* 0x000000ff04257287 */ /* 0x000fe80008000000 */
[----:B------:R-:W-:Y:S04]  /*6b30*/  @P1 PRMT R0, R0, 0x654, R4 ;  /* 0x0000065400001816 */ /* 0x000fe80000000004 */
[----:B------:R2:W-:Y:S04]  /*6b40*/  @P1 SYNCS.ARRIVE.TRANS64.RED.A1T0 RZ, [R0+URZ], RZ ;  /* 0x000000ff00ff19a7 */ /* 0x0005e800081004ff */
.L_x_102:
[----:B------:R-:W3:Y:S01]  /*6b50*/  @P1 SYNCS.PHASECHK.TRANS64.TRYWAIT P0, [R2+URZ+0x20], R3 ;  /* 0x00002003020015a7 */ /* 0x000ee200080011ff */
[----:B------:R-:W-:Y:S01]  /*6b60*/  BSSY B1, `(.L_x_103) ;  /* 0x0000017000017945 */ /* 0x000fe20003800000 */
[----:B---3--:R-:W-:Y:S03]  /*6b70*/  @P1 SEL R89, RZ, 0x1, !P0 ;  /* 0x00000001ff591807 */ /* 0x008fe60004000000 */
[----:B------:R-:W-:Y:S05]  /*6b80*/  @!P1 BRA `(.L_x_104) ;  /* 0x0000000000509947 */ /* 0x000fea0003800000 */
[----:B------:R-:W-:Y:S01]  /*6b90*/  ISETP.NE.AND P1, PT, R90, RZ, PT ;  /* 0x000000ff5a00720c */ /* 0x000fe20003f25270 */
[----:B------:R-:W-:Y:S01]  /*6ba0*/  BSSY B0, `(.L_x_105) ;  /* 0x000000a000007945 */ /* 0x000fe20003800000 */
[----:B------:R-:W-:Y:S11]  /*6bb0*/  ISETP.NE.AND P0, PT, R89, RZ, PT ;  /* 0x000000ff5900720c */ /* 0x000ff60003f05270 */
[----:B-1----:R-:W-:Y:S04]  /*6bc0*/  @P1 IMAD R5, R87, 0x2000, R88 ;  /* 0x0000200057051824 */ /* 0x002fe800078e0258 */
[----:B------:R-:W-:Y:S05]  /*6bd0*/  @P1 VIADD R4, R5, UR36 ;  /* 0x0000002405041c36 */ /* 0x000fea0008000000 */
[----:B------:R-:W-:Y:S01]  /*6be0*/  @P1 IADD3 R3, PT, PT, R91, R4, RZ ;  /* 0x000000045b031210 */ /* 0x000fe20007ffe0ff */
[----:B------:R-:W-:Y:S01]  /*6bf0*/  @P1 IMAD.IADD R4, R75, 0x1, R4 ;  /* 0x000000014b041824 */ /* 0x000fe200078e0204 */
[----:B------:R-:W-:Y:S06]  /*6c00*/  @P0 BRA `(.L_x_106) ;  /* 0x00000000000c0947 */ /* 0x000fec0003800000 */
[----:B--2---:R-:W-:Y:S04]  /*6c10*/  SHF.L.U32 R0, R74, 0x1f, RZ ;  /* 0x0000001f4a007819 */ /* 0x004fe800000006ff */
[----:B------:R-:W1:Y:S02]  /*6c20*/  SYNCS.PHASECHK.TRANS64.TRYWAIT P0, [R2+URZ+0x20], R0 ;  /* 0x00002000020075a7 */ /* 0x000e6400080011ff */
[----:B-1----:R-:W-:Y:S05]  /*6c30*/  @!P0 BRA `(.L_x_107) ;  /* 0x0000002800048947 */ /* 0x002fea0003800000 */
.L_x_106:
[----:B------:R-:W-:Y:S05]  /*6c40*/  BSYNC B0 ;  /* 0x0000000000007941 */ /* 0x000fea0003800000 */
.L_x_105:
[----:B------:R-:W-:Y:S02]  /*6c50*/  ISETP.NE.AND P0, PT, R90, RZ, PT ;  /* 0x000000ff5a00720c */ /* 0x000fe40003f05270 */
[----:B------:R-:W-:Y:S11]  /*6c60*/  IADD3 R87, PT, PT, R87, 0x1, RZ ;  /* 0x0000000157577810 */ /* 0x000ff60007ffe0ff */
[----:B-12---:R-:W-:Y:S01]  /*6c70*/  @P0 IMAD.IADD R0, R75, 0x1, R3 ;  /* 0x000000014b000824 */ /* 0x006fe200078e0203 */
[----:B------:R-:W-:Y:S05]  /*6c80*/  @P0 WARPSYNC.ALL ;  /* 0x0000000000000948 */ /* 0x000fea0003800000 */
[----:B------:R3:W4:Y:S04]  /*6c90*/  @P0 LDSM.16.M88.4 R52, [R5+UR36+0x400] ;  /* 0x000400240534083b */ /* 0x0007280008000200 */
[----:B------:R3:W1:Y:S04]  /*6ca0*/  @P0 LDSM.16.M88.4 R48, [R4+0x400] ;  /* 0x000400000430083b */ /* 0x0006680000000200 */
[----:B------:R3:W2:Y:S04]  /*6cb0*/  @P0 LDSM.16.M88.4 R40, [R3+0x400] ;  /* 0x000400000328083b */ /* 0x0006a80000000200 */
[----:B------:R3:W1:Y:S02]  /*6cc0*/  @P0 LDSM.16.M88.4 R44, [R0+0x400] ;  /* 0x00040000002c083b */ /* 0x0006640000000200 */
.L_x_104:
[----:B------:R-:W-:Y:S05]  /*6cd0*/  BSYNC B1 ;  /* 0x0000000000017941 */ /* 0x000fea0003800000 */
.L_x_103:
[----:B--23--:R-:W-:Y:S05]  /*6ce0*/  VIADD R0, R34, 0x20 ;  /* 0x0000002022007836 */ /* 0x00cfea0000000000 */
[----:B------:R-:W-:Y:S04]  /*6cf0*/  SHF.R.U32.HI R0, RZ, 0x15, R0 ;  /* 0x00000015ff007819 */ /* 0x000fe80000011600 */
[----:B------:R-:W-:Y:S11]  /*6d00*/  LOP3.LUT P0, RZ, R0, 0x3, R69, 0x48, !PT ;  /* 0x0000000300ff7812 */ /* 0x000ff60007804845 */
[----:B------:R-:W-:Y:S02]  /*6d10*/  @!UPT UIADD3 URZ, UPT, UPT, URZ, URZ, URZ ;  /* 0x000000fffffff290 */ /* 0x000fe4000fffe0ff */
[----:B------:R-:W-:Y:S05]  /*6d20*/  @!P0 BRA `(.L_x_108) ;  /* 0x0000000000408947 */ /* 0x000fea0003800000 */
[----:B------:R-:W2:Y:S01]  /*6d30*/  LDCU.64 UR8, c[0x4][0x70] ;  /* 0x01000e00ff0877ac */ /* 0x000ea20008000a00 */
[----:B------:R-:W-:Y:S01]  /*6d40*/  MOV R3, 0x0 ;  /* 0x0000000000037802 */ /* 0x000fe20000000f00 */
[----:B-1----:R-:W-:Y:S02]  /*6d50*/  HFMA2 R12, -RZ, RZ, 0, 5.9604644775390625e-08 ;  /* 0x00000001ff0c7431 */ /* 0x002fe400000001ff */
[----:B------:R-:W-:Y:S02]  /*6d60*/  IMAD.MOV.U32 R8, RZ, RZ, 0x192 ;  /* 0x00000192ff087424 */ /* 0x000fe400078e00ff */
[----:B------:R-:W-:Y:S01]  /*6d70*/  IMAD.MOV.U32 R13, RZ, RZ, RZ ;  /* 0x000000ffff0d7224 */ /* 0x000fe200078e00ff */
[----:B------:R-:W1:Y:S01]  /*6d80*/  LDCU.64 UR6, c[0x4][0x78] ;  /* 0x01000f00ff0677ac */ /* 0x000e620008000a00 */
[----:B------:R-:W3:Y:S01]  /*6d90*/  LDC.64 R2, c[0x4][R3] ;  /* 0x0100000003027b82 */ /* 0x000ee20000000a00 */
[----:B------:R-:W5:Y:S01]  /*6da0*/  LDCU.64 UR4, c[0x4][0x10] ;  /* 0x01000200ff0477ac */ /* 0x000f620008000a00 */
[----:B--2---:R-:W-:Y:S01]  /*6db0*/  MOV R5, UR9 ;  /* 0x0000000900057c02 */ /* 0x004fe20008000f00 */
[----:B------:R-:W-:Y:S01]  /*6dc0*/  IMAD.U32 R4, RZ, RZ, UR8 ;  /* 0x00000008ff047e24 */ /* 0x000fe2000f8e00ff */
[----:B-1----:R-:W-:Y:S01]  /*6dd0*/  MOV R7, UR7 ;  /* 0x0000000700077c02 */ /* 0x002fe20008000f00 */
[----:B------:R-:W-:Y:S01]  /*6de0*/  IMAD.U32 R6, RZ, RZ, UR6 ;  /* 0x00000006ff067e24 */ /* 0x000fe2000f8e00ff */
[----:B-----5:R-:W-:Y:S01]  /*6df0*/  MOV R11, UR5 ;  /* 0x00000005000b7c02 */ /* 0x020fe20008000f00 */
[----:B------:R-:W-:Y:S02]  /*6e00*/  IMAD.U32 R10, RZ, RZ, UR4 ;  /* 0x00000004ff0a7e24 */ /* 0x000fe4000f8e00ff */
[----:B------:R-:W-:Y:S07]  /*6e10*/  LEPC R20, `(.L_x_108) ;  /* 0x000000001014794e */ /* 0x000fee0000000000 */
[----:B---34-:R-:W-:Y:S05]  /*6e20*/  CALL.ABS.NOINC R2 ;  /* 0x0000000002007343 */ /* 0x018fea0003c00000 */
.L_x_108:
[----:B------:R-:W-:Y:S01]  /*6e30*/  ISETP.NE.AND P6, PT, R81, RZ, PT ;  /* 0x000000ff5100720c */ /* 0x000fe20003fc5270 */
[----:B------:R-:W-:Y:S05]  /*6e40*/  WARPSYNC.ALL ;  /* 0x0000000000007948 */ /* 0x000fea0003800000 */
[----:B------:R-:W-:Y:S01]  /*6e50*/  R2UR UR4, R34 ;  /* 0x00000000220472ca */ /* 0x000fe200000e0000 */
[----:B------:R-:W-:Y:S01]  /*6e60*/  IMAD.U32 R0, RZ, RZ, UR37 ;  /* 0x00000025ff007e24 */ /* 0x000fe2000f8e00ff */
[----:B----4-:R-:W-:Y:S01]  /*6e70*/  LOP3.LUT R20, R52, 0xffffe000, RZ, 0xc0, !PT ;  /* 0xffffe00034147812 */ /* 0x010fe200078ec0ff */
[----:B------:R-:W-:Y:S01]  /*6e80*/  IMAD.U32 R21, RZ, RZ, UR45 ;  /* 0x0000002dff157e24 */ /* 0x000fe2000f8e00ff */
[----:B------:R-:W-:Y:S01]  /*6e90*/  ISETP.NE.AND P0, PT, R77, RZ, PT ;  /* 0x000000ff4d00720c */ /* 0x000fe20003f05270 */
[----:B------:R-:W-:Y:S02]  /*6ea0*/  BSSY.RECONVERGENT B0, `(.L_x_109) ;  /* 0x000005b000007945 */ /* 0x000fe40003800200 */
[----:B------:R-:W-:Y:S05]  /*6eb0*/  @P6 LEA R0, R0, UR36, 0x3 ;  /* 0x0000002400006c11 */ /* 0x000fea000f8e18ff */
[----:B------:R-:W-:Y:S01]  /*6ec0*/  @P6 VIADD R0, R0, 0x40 ;  /* 0x0000004000006836 */ /* 0x000fe20000000000 */
[----:B-1----:R-:W1:Y:S04]  /*6ed0*/  LDTM.16dp128bit.x8 R4, tmem[UR4+0x20] ;  /* 0x00002004000479ee */ /* 0x002e680008180000 */
[----:B------:R-:W-:Y:S01]  /*6ee0*/  @P6 PRMT R21, R21, 0x654, R0 ;  /* 0x0000065415156816 */ /* 0x000fe20000000000 */
[C---:B-1----:R-:W-:Y:S01]  /*6ef0*/  FMUL R0, R33.reuse, R4 ;  /* 0x0000000421007220 */ /* 0x042fe20000400000 */
[C---:B------:R-:W-:Y:S01]  /*6f00*/  FMUL R4, R33.reuse, R8 ;  /* 0x0000000821047220 */ /* 0x040fe20000400000 */
[C---:B------:R-:W-:Y:S01]  /*6f10*/  FMUL R8, R33.reuse, R12 ;  /* 0x0000000c21087220 */ /* 0x040fe20000400000 */
[----:B------:R-:W-:Y:S01]  /*6f20*/  FMUL R12, R33, R16 ;  /* 0x00000010210c7220 */ /* 0x000fe20000400000 */
[----:B------:R-:W-:Y:S01]  /*6f30*/  LOP3.LUT R16, R53, 0xffffe000, RZ, 0xc0, !PT ;  /* 0xffffe00035107812 */ /* 0x000fe200078ec0ff */
[C---:B------:R-:W-:Y:S01]  /*6f40*/  FMUL R2, R33.reuse, R5 ;  /* 0x0000000521027220 */ /* 0x040fe20000400000 */
[C---:B------:R-:W-:Y:S01]  /*6f50*/  FMUL R3, R33.reuse, R6 ;  /* 0x0000000621037220 */ /* 0x040fe20000400000 */
[----:B------:R-:W-:Y:S01]  /*6f60*/  FMUL R5, R33, R9 ;  /* 0x0000000921057220 */ /* 0x000fe20000400000 */
[----:B------:R-:W-:Y:S01]  /*6f70*/  FFMA R36, R35, R20, R0 ;  /* 0x0000001423247223 */ /* 0x000fe20000000000 */
[----:B------:R-:W-:Y:S01]  /*6f80*/  LOP3.LUT R0, R54, 0xffffe000, RZ, 0xc0, !PT ;  /* 0xffffe00036007812 */ /* 0x000fe200078ec0ff */
[C---:B------:R-:W-:Y:S01]  /*6f90*/  FMUL R6, R33.reuse, R10 ;  /* 0x0000000a21067220 */ /* 0x040fe20000400000 */
[C---:B------:R-:W-:Y:S01]  /*6fa0*/  FMUL R9, R33.reuse, R13 ;  /* 0x0000000d21097220 */ /* 0x040fe20000400000 */
[C---:B------:R-:W-:Y:S01]  /*6fb0*/  FMUL R10, R33.reuse, R14 ;  /* 0x0000000e210a7220 */ /* 0x040fe20000400000 */
[----:B------:R-:W-:Y:S01]  /*6fc0*/  F2FP.TF32.F32.PACK_B R36, R36 ;  /* 0x00000024ff24723e */ /* 0x000fe200024050ff */
[----:B------:R-:W-:Y:S01]  /*6fd0*/  FMUL R13, R33, R17 ;  /* 0x00000011210d7220 */ /* 0x000fe20000400000 */
[----:B------:R-:W-:Y:S01]  /*6fe0*/  LOP3.LUT R17, R55, 0xffffe000, RZ, 0xc0, !PT ;  /* 0xffffe00037117812 */ /* 0x000fe200078ec0ff */
[----:B------:R-:W-:Y:S01]  /*6ff0*/  FMUL R14, R33, R18 ;  /* 0x00000012210e7220 */ /* 0x000fe20000400000 */
[----:B------:R-:W-:Y:S01]  /*7000*/  LOP3.LUT R18, R48, 0xffffe000, RZ, 0xc0, !PT ;  /* 0xffffe00030127812 */ /* 0x000fe200078ec0ff */
[----:B------:R-:W-:Y:S01]  /*7010*/  FFMA R37, R35, R16, R2 ;  /* 0x0000001023257223 */ /* 0x000fe20000000002 */
[----:B------:R-:W-:Y:S01]  /*7020*/  LOP3.LUT R2, R49, 0xffffe000, RZ, 0xc0, !PT ;  /* 0xffffe00031027812 */ /* 0x000fe200078ec0ff */
[----:B------:R-:W-:Y:S01]  /*7030*/  FMUL R7, R33, R7 ;  /* 0x0000000721077220 */ /* 0x000fe20000400000 */
[----:B------:R-:W-:Y:S01]  /*7040*/  LOP3.LUT R16, R41, 0xffffe000, RZ, 0xc0, !PT ;  /* 0xffffe00029107812 */ /* 0x000fe200078ec0ff */
[C---:B------:R-:W-:Y:S01]  /*7050*/  FFMA R38, R35.reuse, R0, R3 ;  /* 0x0000000023267223 */ /* 0x040fe20000000003 */
[----:B------:R-:W-:Y:S01]  /*7060*/  LOP3.LUT R0, R50, 0xffffe000, RZ, 0xc0, !PT ;  /* 0xffffe00032007812 */ /* 0x000fe200078ec0ff */
[C---:B------:R-:W-:Y:S01]  /*7070*/  FFMA R39, R35.reuse, R17, R7 ;  /* 0x0000001123277223 */ /* 0x040fe20000000007 */
[----:B------:R-:W-:Y:S01]  /*7080*/  LOP3.LUT R3, R40, 0xffffe000, RZ, 0xc0, !PT ;  /* 0xffffe00028037812 */ /* 0x000fe200078ec0ff */
[C---:B------:R-:W-:Y:S01]  /*7090*/  FFMA R4, R35.reuse, R18, R4 ;  /* 0x0000001223047223 */ /* 0x040fe20000000004 */
[----:B------:R-:W-:Y:S01]  /*70a0*/  F2FP.TF32.F32.PACK_B R37, R37 ;  /* 0x00000025ff25723e */ /* 0x000fe200024050ff */
[----:B------:R-:W-:Y:S01]  /*70b0*/  FFMA R5, R35, R2, R5 ;  /* 0x0000000223057223 */ /* 0x000fe20000000005 */
[----:B------:R-:W-:Y:S01]  /*70c0*/  LOP3.LUT R2, R51, 0xffffe000, RZ, 0xc0, !PT ;  /* 0xffffe00033027812 */ /* 0x000fe200078ec0ff */
[----:B------:R-:W-:Y:S01]  /*70d0*/  FMUL R11, R33, R11 ;  /* 0x0000000b210b7220 */ /* 0x000fe20000400000 */
[----:B------:R-:W-:Y:S01]  /*70e0*/  F2FP.TF32.F32.PACK_B R38, R38 ;  /* 0x00000026ff26723e */ /* 0x000fe200024050ff */
[C---:B------:R-:W-:Y:S01]  /*70f0*/  FFMA R6, R35.reuse, R0, R6 ;  /* 0x0000000023067223 */ /* 0x040fe20000000006 */
[----:B------:R-:W-:Y:S01]  /*7100*/  LOP3.LUT R0, R42, 0xffffe000, RZ, 0xc0, !PT ;  /* 0xffffe0002a007812 */ /* 0x000fe200078ec0ff */
[----:B------:R-:W-:Y:S01]  /*7110*/  FFMA R7, R35, R2, R11 ;  /* 0x0000000223077223 */ /* 0x000fe2000000000b */
[----:B------:R-:W-:Y:S01]  /*7120*/  LOP3.LUT R2, R43, 0xffffe000, RZ, 0xc0, !PT ;  /* 0xffffe0002b027812 */ /* 0x000fe200078ec0ff */
[----:B------:R-:W-:Y:S01]  /*7130*/  FFMA R8, R35, R3, R8 ;  /* 0x0000000323087223 */ /* 0x000fe20000000008 */
[----:B------:R-:W-:Y:S01]  /*7140*/  LOP3.LUT R3, R45, 0xffffe000, RZ, 0xc0, !PT ;  /* 0xffffe0002d037812 */ /* 0x000fe200078ec0ff */
[----:B------:R-:W-:Y:S01]  /*7150*/  FFMA R9, R35, R16, R9 ;  /* 0x0000001023097223 */ /* 0x000fe20000000009 */
[----:B------:R-:W-:Y:S01]  /*7160*/  F2FP.TF32.F32.PACK_B R39, R39 ;  /* 0x00000027ff27723e */ /* 0x000fe200024050ff */
[----:B------:R-:W-:Y:S01]  /*7170*/  FMUL R15, R33, R15 ;  /* 0x0000000f210f7220 */ /* 0x000fe20000400000 */
[----:B------:R-:W-:Y:S01]  /*7180*/  LOP3.LUT R16, R46, 0xffffe000, RZ, 0xc0, !PT ;  /* 0xffffe0002e107812 */ /* 0x000fe200078ec0ff */
[C---:B------:R-:W-:Y:S01]  /*7190*/  FFMA R10, R35.reuse, R0, R10 ;  /* 0x00000000230a7223 */ /* 0x040fe2000000000a */
        /* <DEDUP_REMOVED lines=8> */
[----:B------:R-:W-:Y:S01]  /*7220*/  F2FP.TF32.F32.PACK_B R6, R6 ;  /* 0x00000006ff06723e */ /* 0x000fe200024050ff */
[C---:B------:R-:W-:Y:S01]  /*7230*/  FFMA R13, R35.reuse, R3, R13 ;  /* 0x00000003230d7223 */ /* 0x040fe2000000000d */
[----:B------:R-:W-:Y:S01]  /*7240*/  F2FP.TF32.F32.PACK_B R7, R7 ;  /* 0x00000007ff07723e */ /* 0x000fe200024050ff */
[C---:B------:R-:W-:Y:S01]  /*7250*/  FFMA R14, R35.reuse, R16, R14 ;  /* 0x00000010230e7223 */ /* 0x040fe2000000000e */
[----:B------:R-:W-:Y:S01]  /*7260*/  FFMA R15, R35, R2, R19 ;  /* 0x00000002230f7223 */ /* 0x000fe20000000013 */
[----:B------:R-:W-:Y:S02]  /*7270*/  F2FP.TF32.F32.PACK_B R8, R8 ;  /* 0x00000008ff08723e */ /* 0x000fe400024050ff */
[----:B------:R1:W-:Y:S01]  /*7280*/  STSM.16.M88.4 [R82+0x2400], R4 ;  /* 0x0024000452007844 */ /* 0x0003e20000000200 */
[----:B------:R-:W-:Y:S02]  /*7290*/  F2FP.TF32.F32.PACK_B R9, R9 ;  /* 0x00000009ff09723e */ /* 0x000fe400024050ff */
[----:B------:R-:W-:Y:S02]  /*72a0*/  F2FP.TF32.F32.PACK_B R10, R10 ;  /* 0x0000000aff0a723e */ /* 0x000fe400024050ff */
[----:B------:R-:W-:Y:S02]  /*72b0*/  F2FP.TF32.F32.PACK_B R11, R11 ;  /* 0x0000000bff0b723e */ /* 0x000fe400024050ff */
[----:B------:R-:W-:Y:S02]  /*72c0*/  F2FP.TF32.F32.PACK_B R12, R12 ;  /* 0x0000000cff0c723e */ /* 0x000fe400024050ff */
[----:B------:R-:W-:Y:S01]  /*72d0*/  F2FP.TF32.F32.PACK_B R13, R13 ;  /* 0x0000000dff0d723e */ /* 0x000fe200024050ff */
[----:B------:R1:W-:Y:S01]  /*72e0*/  STSM.16.M88.4 [R85+0x2000], R8 ;  /* 0x0020000855007844 */ /* 0x0003e20000000200 */
[----:B------:R-:W-:Y:S02]  /*72f0*/  F2FP.TF32.F32.PACK_B R14, R14 ;  /* 0x0000000eff0e723e */ /* 0x000fe400024050ff */
[----:B------:R-:W-:Y:S02]  /*7300*/  F2FP.TF32.F32.PACK_B R15, R15 ;  /* 0x0000000fff0f723e */ /* 0x000fe400024050ff */
[----:B------:R-:W-:Y:S02]  /*7310*/  LEA R0, R87, UR36, 0x3 ;  /* 0x0000002457007c11 */ /* 0x000fe4000f8e18ff */
[----:B------:R-:W-:Y:S01]  /*7320*/  @P6 SHF.L.U32 R2, R74, 0x1f, RZ ;  /* 0x0000001f4a026819 */ /* 0x000fe200000006ff */
[----:B------:R1:W-:Y:S01]  /*7330*/  STSM.16.M88.4 [R86+0x2000], R12 ;  /* 0x0020000c56007844 */ /* 0x0003e20000000200 */
        /* <DEDUP_REMOVED lines=8> */
[----:B------:R-:W-:Y:S02]  /*73c0*/  UIADD3 UR4, UP0, UPT, UR50, 0x680, URZ ;  /* 0x0000068032047890 */ /* 0x000fe4000ff1e0ff */
[----:B------:R-:W-:Y:S02]  /*73d0*/  UIADD3 UR9, UPT, UPT, UR41, 0x20, URZ ;  /* 0x0000002029097890 */ /* 0x000fe4000fffe0ff */
[----:B------:R-:W-:Y:S02]  /*73e0*/  UIADD3 UR8, UPT, UPT, UR36, 0x2400, URZ ;  /* 0x0000240024087890 */ /* 0x000fe4000fffe0ff */
[----:B------:R-:W-:Y:S01]  /*73f0*/  UIADD3.X UR5, UPT, UPT, URZ, UR51, URZ, UP0, !UPT ;  /* 0x00000033ff057290 */ /* 0x000fe200087fe4ff */
[----:B------:R-:W-:Y:S01]  /*7400*/  UMOV UR10, UR42 ;  /* 0x0000002a000a7c82 */ /* 0x000fe20008000000 */
[----:B------:R-:W-:Y:S07]  /*7410*/  UMOV UR11, UR60 ;  /* 0x0000003c000b7c82 */ /* 0x000fee0008000000 */
[----:B------:R2:W-:Y:S01]  /*7420*/  UTMASTG.3D [UR8], [UR4] ;  /* 0x00000008040073b5 */ /* 0x0005e20008010000 */
[----:B------:R0:W-:Y:S01]  /*7430*/  UTMACMDFLUSH ;  /* 0x00000000000079b7 */ /* 0x0001e20000000000 */
[----:B--2---:R-:W-:Y:S04]  /*7440*/  DEPBAR.LE SB0, 0x1 ;  /* 0x000080400000791a */ /* 0x004fe80000000000 */
.L_x_110:
[----:B------:R-:W-:Y:S05]  /*7450*/  BSYNC.RECONVERGENT B0 ;  /* 0x0000000000007941 */ /* 0x000fea0003800200 */
.L_x_109:
[----:B------:R-:W-:Y:S01]  /*7460*/  BAR.SYNC.DEFER_BLOCKING 0x1, 0x80 ;  /* 0x0042000000007b1d */ /* 0x000fe20000010000 */
[----:B------:R-:W-:Y:S04]  /*7470*/  UIADD3 UR4, UPT, UPT, UR37, 0x1, URZ ;  /* 0x0000000125047890 */ /* 0x000fe8000fffe0ff */
[----:B------:R-:W-:Y:S04]  /*7480*/  UISETP.NE.AND UP0, UPT, UR4, 0x4, UPT ;  /* 0x000000040400788c */ /* 0x000fe8000bf05270 */
[----:B------:R-:W-:Y:S01]  /*7490*/  USEL UR38, UR4, URZ, UP0 ;  /* 0x000000ff04267287 */ /* 0x000fe20008000000 */
[----:B------:R2:W-:Y:S01]  /*74a0*/  @P6 SYNCS.ARRIVE.TRANS64.RED.A1T0 RZ, [R21+URZ], RZ ;  /* 0x000000ff15ff69a7 */ /* 0x0005e200081004ff */
[----:B------:R-:W-:Y:S01]  /*74b0*/  BSSY B1, `(.L_x_111) ;  /* 0x0000018000017945 */ /* 0x000fe20003800000 */
[----:B------:R-:W3:Y:S02]  /*74c0*/  @P6 SYNCS.PHASECHK.TRANS64.TRYWAIT P0, [R0+URZ+0x20], R2 ;  /* 0x00002002000065a7 */ /* 0x000ee400080011ff */
[----:B---3--:R-:W-:Y:S01]  /*74d0*/  @P6 SEL R89, RZ, 0x1, !P0 ;  /* 0x00000001ff596807 */ /* 0x008fe20004000000 */
[----:B--2---:R-:W-:Y:S06]  /*74e0*/  @!P6 BRA `(.L_x_112) ;  /* 0x000000000050e947 */ /* 0x004fec0003800000 */
        /* <DEDUP_REMOVED lines=8> */
[----:B------:R-:W-:Y:S04]  /*7570*/  SHF.L.U32 R5, R74, 0x1f, RZ ;  /* 0x0000001f4a057819 */ /* 0x000fe800000006ff */
[----:B------:R-:W1:Y:S02]  /*7580*/  SYNCS.PHASECHK.TRANS64.TRYWAIT P0, [R0+URZ+0x20], R5 ;  /* 0x00002005000075a7 */ /* 0x000e6400080011ff */
[----:B-1----:R-:W-:Y:S05]  /*7590*/  @!P0 BRA `(.L_x_115) ;  /* 0x0000001c00c08947 */ /* 0x002fea0003800000 */
.L_x_114:
[----:B------:R-:W-:Y:S05]  /*75a0*/  BSYNC B0 ;  /* 0x0000000000007941 */ /* 0x000fea0003800000 */
.L_x_113:
[----:B------:R-:W-:Y:S02]  /*75b0*/  ISETP.NE.AND P0, PT, R90, RZ, PT ;  /* 0x000000ff5a00720c */ /* 0x000fe40003f05270 */
[----:B------:R-:W-:Y:S11]  /*75c0*/  IADD3 R87, PT, PT, R87, 0x1, RZ ;  /* 0x0000000157577810 */ /* 0x000ff60007ffe0ff */
[----:B-1----:R-:W-:Y:S01]  /*75d0*/  @P0 IMAD.IADD R0, R75, 0x1, R2 ;  /* 0x000000014b000824 */ /* 0x002fe200078e0202 */
[----:B------:R-:W-:Y:S05]  /*75e0*/  @P0 WARPSYNC.ALL ;  /* 0x0000000000000948 */ /* 0x000fea0003800000 */
[----:B------:R2:W3:Y:S04]  /*75f0*/  @P0 LDSM.16.M88.4 R52, [R4+UR36+0x400] ;  /* 0x000400240434083b */ /* 0x0004e80008000200 */
[----:B------:R2:W4:Y:S04]  /*7600*/  @P0 LDSM.16.M88.4 R48, [R3+0x400] ;  /* 0x000400000330083b */ /* 0x0005280000000200 */
[----:B------:R2:W1:Y:S04]  /*7610*/  @P0 LDSM.16.M88.4 R40, [R2+0x400] ;  /* 0x000400000228083b */ /* 0x0004680000000200 */
[----:B------:R2:W1:Y:S02]  /*7620*/  @P0 LDSM.16.M88.4 R44, [R0+0x400] ;  /* 0x00040000002c083b */ /* 0x0004640000000200 */
.L_x_112:
[----:B------:R-:W-:Y:S05]  /*7630*/  BSYNC B1 ;  /* 0x0000000000017941 */ /* 0x000fea0003800000 */
.L_x_111:
[----:B--2---:R-:W-:Y:S05]  /*7640*/  VIADD R0, R34, 0x40 ;  /* 0x0000004022007836 */ /* 0x004fea0000000000 */
        /* <DEDUP_REMOVED lines=20> */
.L_x_116:
[----:B------:R-:W-:Y:S01]  /*7790*/  ISETP.NE.AND P6, PT, R81, RZ, PT ;  /* 0x000000ff5100720c */ /* 0x000fe20003fc5270 */
[----:B------:R-:W-:Y:S05]  /*77a0*/  WARPSYNC.ALL ;  /* 0x0000000000007948 */ /* 0x000fea0003800000 */
[----:B------:R-:W-:Y:S01]  /*77b0*/  R2UR UR4, R34 ;  /* 0x00000000220472ca */ /* 0x000fe200000e0000 */
[----:B------:R-:W-:Y:S01]  /*77c0*/  IMAD.U32 R0, RZ, RZ, UR38 ;  /* 0x00000026ff007e24 */ /* 0x000fe2000f8e00ff */
[----:B---3--:R-:W-:Y:S01]  /*77d0*/  LOP3.LUT R20, R52, 0xffffe000, RZ, 0xc0, !PT ;  /* 0xffffe00034147812 */ /* 0x008fe200078ec0ff */
        /* <DEDUP_REMOVED lines=24> */
[----:B----4-:R-:W-:Y:S01]  /*7960*/  LOP3.LUT R18, R48, 0xffffe000, RZ, 0xc0, !PT ;  /* 0xffffe00030127812 */ /* 0x010fe200078ec0ff */
        /* <DEDUP_REMOVED lines=68> */
.L_x_118:
[----:B------:R-:W-:Y:S05]  /*7db0*/  BSYNC.RECONVERGENT B0 ;  /* 0x0000000000007941 */ /* 0x000fea0003800200 */
.L_x_117:
        /* <DEDUP_REMOVED lines=12> */
[----:B------:R-:W-:Y:S04]  /*7e80*/  @P1 IMAD R87, R87, 0x2000, R88 ;  /* 0x0000200057571824 */ /* 0x000fe800078e0258 */
[----:B------:R-:W-:Y:S05]  /*7e90*/  @P1 VIADD R3, R87, UR36 ;  /* 0x0000002457031c36 */ /* 0x000fea0008000000 */
[----:B------:R-:W-:Y:S01]  /*7ea0*/  @P1 IADD3 R91, PT, PT, R91, R3, RZ ;  /* 0x000000035b5b1210 */ /* 0x000fe20007ffe0ff */
[----:B------:R-:W-:Y:S01]  /*7eb0*/  @P1 IMAD.IADD R3, R75, 0x1, R3 ;  /* 0x000000014b031824 */ /* 0x000fe200078e0203 */
[----:B------:R-:W-:Y:S06]  /*7ec0*/  @P0 BRA `(.L_x_122) ;  /* 0x00000000000c0947 */ /* 0x000fec0003800000 */
[----:B------:R-:W-:Y:S04]  /*7ed0*/  SHF.L.U32 R0, R74, 0x1f, RZ ;  /* 0x0000001f4a007819 */ /* 0x000fe800000006ff */
[----:B------:R-:W2:Y:S02]  /*7ee0*/  SYNCS.PHASECHK.TRANS64.TRYWAIT P0, [R2+URZ+0x20], R0 ;  /* 0x00002000020075a7 */ /* 0x000ea400080011ff */
[----:B--2---:R-:W-:Y:S05]  /*7ef0*/  @!P0 BRA `(.L_x_123) ;  /* 0x00000014007c8947 */ /* 0x004fea0003800000 */
.L_x_122:
[----:B------:R-:W-:Y:S05]  /*7f00*/  BSYNC B0 ;  /* 0x0000000000007941 */ /* 0x000fea0003800000 */
.L_x_121:
[----:B------:R-:W-:Y:S11]  /*7f10*/  ISETP.NE.AND P0, PT, R90, RZ, PT ;  /* 0x000000ff5a00720c */ /* 0x000ff60003f05270 */
[----:B------:R-:W-:Y:S02]  /*7f20*/  @!UPT UIADD3 URZ, UPT, UPT, URZ, URZ, URZ ;  /* 0x000000fffffff290 */ /* 0x000fe4000fffe0ff */
[----:B--2---:R-:W-:Y:S01]  /*7f30*/  @P0 IADD3 R0, PT, PT, R75, R91, RZ ;  /* 0x0000005b4b000210 */ /* 0x004fe20007ffe0ff */
[----:B------:R-:W-:Y:S05]  /*7f40*/  @P0 WARPSYNC.ALL ;  /* 0x0000000000000948 */ /* 0x000fea0003800000 */
[----:B------:R2:W3:Y:S04]  /*7f50*/  @P0 LDSM.16.M88.4 R52, [R87+UR36+0x400] ;  /* 0x000400245734083b */ /* 0x0004e80008000200 */
[----:B------:R2:W4:Y:S04]  /*7f60*/  @P0 LDSM.16.M88.4 R48, [R3+0x400] ;  /* 0x000400000330083b */ /* 0x0005280000000200 */
[----:B------:R2:W1:Y:S04]  /*7f70*/  @P0 LDSM.16.M88.4 R40, [R91+0x400] ;  /* 0x000400005b28083b */ /* 0x0004680000000200 */
[----:B------:R2:W1:Y:S02]  /*7f80*/  @P0 LDSM.16.M88.4 R44, [R0+0x400] ;  /* 0x00040000002c083b */ /* 0x0004640000000200 */
.L_x_120:
[----:B------:R-:W-:Y:S05]  /*7f90*/  BSYNC B1 ;  /* 0x0000000000017941 */ /* 0x000fea0003800000 */
.L_x_119:
        /* <DEDUP_REMOVED lines=21> */
.L_x_124:
[----:B------:R-:W-:Y:S01]  /*80f0*/  ISETP.NE.AND P0, PT, R77, RZ, PT ;  /* 0x000000ff4d00720c */ /* 0x000fe20003f05270 */
[----:B------:R-:W-:Y:S05]  /*8100*/  WARPSYNC.ALL ;  /* 0x0000000000007948 */ /* 0x000fea0003800000 */
[----:B------:R-:W-:Y:S01]  /*8110*/  R2UR UR4, R34 ;  /* 0x00000000220472ca */ /* 0x000fe200000e0000 */
[----:B------:R-:W-:Y:S01]  /*8120*/  BSSY.RECONVERGENT B0, `(.L_x_125) ;  /* 0x000005c000007945 */ /* 0x000fe20003800200 */
[----:B---3--:R-:W-:Y:S02]  /*8130*/  LOP3.LUT R0, R52, 0xffffe000, RZ, 0xc0, !PT ;  /* 0xffffe00034007812 */ /* 0x008fe400078ec0ff */
[----:B------:R-:W-:Y:S02]  /*8140*/  LOP3.LUT R2, R53, 0xffffe000, RZ, 0xc0, !PT ;  /* 0xffffe00035027812 */ /* 0x000fe400078ec0ff */
[----:B------:R-:W-:Y:S02]  /*8150*/  LOP3.LUT R3, R54, 0xffffe000, RZ, 0xc0, !PT ;  /* 0xffffe00036037812 */ /* 0x000fe400078ec0ff */
[----:B------:R-:W-:Y:S02]  /*8160*/  LOP3.LUT R20, R55, 0xffffe000, RZ, 0xc0, !PT ;  /* 0xffffe00037147812 */ /* 0x000fe400078ec0ff */
[----:B----4-:R-:W-:Y:S02]  /*8170*/  LOP3.LUT R21, R48, 0xffffe000, RZ, 0xc0, !PT ;  /* 0xffffe00030157812 */ /* 0x010fe400078ec0ff */
[----:B------:R-:W-:Y:S01]  /*8180*/  LOP3.LUT R34, R49, 0xffffe000, RZ, 0xc0, !PT ;  /* 0xffffe00031227812 */ /* 0x000fe200078ec0ff */
[----:B-1----:R-:W1:Y:S01]  /*8190*/  LDTM.16dp128bit.x8 R4, tmem[UR4+0x60] ;  /* 0x00006004000479ee */ /* 0x002e620008180000 */
[----:B------:R-:W-:Y:S01]  /*81a0*/  R2UR UR4, R84 ;  /* 0x00000000540472ca */ /* 0x000fe200000e0000 */
[----:B------:R-:W-:Y:S01]  /*81b0*/  NOP ;  /* 0x0000000000007918 */ /* 0x000fe20000000000 */
[----:B------:R-:W-:Y:S02]  /*81c0*/  LOP3.LUT R36, R50, 0xffffe000, RZ, 0xc0, !PT ;  /* 0xffffe00032247812 */ /* 0x000fe400078ec0ff */
[----:B------:R-:W-:Y:S02]  /*81d0*/  LOP3.LUT R37, R51, 0xffffe000, RZ, 0xc0, !PT ;  /* 0xffffe00033257812 */ /* 0x000fe400078ec0ff */
[----:B------:R-:W-:Y:S02]  /*81e0*/  LOP3.LUT R38, R40, 0xffffe000, RZ, 0xc0, !PT ;  /* 0xffffe00028267812 */ /* 0x000fe400078ec0ff */
[----:B------:R-:W-:Y:S02]  /*81f0*/  LOP3.LUT R39, R41, 0xffffe000, RZ, 0xc0, !PT ;  /* 0xffffe00029277812 */ /* 0x000fe400078ec0ff */
[----:B------:R-:W-:Y:S02]  /*8200*/  LOP3.LUT R40, R42, 0xffffe000, RZ, 0xc0, !PT ;  /* 0xffffe0002a287812 */ /* 0x000fe400078ec0ff */
[----:B------:R-:W-:Y:S01]  /*8210*/  LOP3.LUT R41, R43, 0xffffe000, RZ, 0xc0, !PT ;  /* 0xffffe0002b297812 */ /* 0x000fe200078ec0ff */
[----:B------:R-:W-:Y:S01]  /*8220*/  UIADD3 UR4, UPT, UPT, UR4, 0xb0, URZ ;  /* 0x000000b004047890 */ /* 0x000fe2000fffe0ff */
[----:B------:R-:W-:Y:S02]  /*8230*/  LOP3.LUT R42, R44, 0xffffe000, RZ, 0xc0, !PT ;  /* 0xffffe0002c2a7812 */ /* 0x000fe400078ec0ff */
[----:B------:R-:W-:Y:S01]  /*8240*/  LOP3.LUT R43, R45, 0xffffe000, RZ, 0xc0, !PT ;  /* 0xffffe0002d2b7812 */ /* 0x000fe200078ec0ff */
[----:B------:R-:W-:Y:S01]  /*8250*/  UPRMT UR4, UR45, 0x654, UR4 ;  /* 0x000006542d047896 */ /* 0x000fe20008000004 */
[----:B------:R-:W-:Y:S02]  /*8260*/  LOP3.LUT R44, R46, 0xffffe000, RZ, 0xc0, !PT ;  /* 0xffffe0002e2c7812 */ /* 0x000fe400078ec0ff */
[----:B------:R-:W-:Y:S01]  /*8270*/  LOP3.LUT R45, R47, 0xffffe000, RZ, 0xc0, !PT ;  /* 0xffffe0002f2d7812 */ /* 0x000fe200078ec0ff */
[C---:B-1----:R-:W-:Y:S01]  /*8280*/  FMUL R4, R33.reuse, R4 ;  /* 0x0000000421047220 */ /* 0x042fe20000400000 */
[C---:B------:R-:W-:Y:S01]  /*8290*/  FMUL R5, R33.reuse, R5 ;  /* 0x0000000521057220 */ /* 0x040fe20000400000 */
[C---:B------:R-:W-:Y:S01]  /*82a0*/  FMUL R6, R33.reuse, R6 ;  /* 0x0000000621067220 */ /* 0x040fe20000400000 */
[----:B------:R-:W-:Y:S01]  /*82b0*/  FMUL R7, R33, R7 ;  /* 0x0000000721077220 */ /* 0x000fe20000400000 */
[----:B------:R-:W-:Y:S01]  /*82c0*/  FFMA R4, R35, R0, R4 ;  /* 0x0000000023047223 */ /* 0x000fe20000000004 */
[----:B------:R-:W-:Y:S01]  /*82d0*/  FMUL R8, R33, R8 ;  /* 0x0000000821087220 */ /* 0x000fe20000400000 */
[----:B------:R-:W-:Y:S01]  /*82e0*/  FFMA R5, R35, R2, R5 ;  /* 0x0000000223057223 */ /* 0x000fe20000000005 */
[----:B------:R-:W-:Y:S01]  /*82f0*/  FMUL R9, R33, R9 ;  /* 0x0000000921097220 */ /* 0x000fe20000400000 */
[----:B------:R-:W-:Y:S01]  /*8300*/  FFMA R6, R35, R3, R6 ;  /* 0x0000000323067223 */ /* 0x000fe20000000006 */
[----:B------:R-:W-:Y:S01]  /*8310*/  F2FP.TF32.F32.PACK_B R4, R4 ;  /* 0x00000004ff04723e */ /* 0x000fe200024050ff */
[----:B------:R-:W-:Y:S01]  /*8320*/  FMUL R10, R33, R10 ;  /* 0x0000000a210a7220 */ /* 0x000fe20000400000 */
[----:B------:R-:W-:Y:S01]  /*8330*/  F2FP.TF32.F32.PACK_B R5, R5 ;  /* 0x00000005ff05723e */ /* 0x000fe200024050ff */
[----:B------:R-:W-:Y:S01]  /*8340*/  FFMA R7, R35, R20, R7 ;  /* 0x0000001423077223 */ /* 0x000fe20000000007 */
[----:B------:R-:W-:Y:S01]  /*8350*/  FMUL R11, R33, R11 ;  /* 0x0000000b210b7220 */ /* 0x000fe20000400000 */
        /* <DEDUP_REMOVED lines=8> */
[----:B------:R-:W-:Y:S01]  /*83e0*/  F2FP.TF32.F32.PACK_B R6, R6 ;  /* 0x00000006ff06723e */ /* 0x000fe200024050ff */
[----:B------:R-:W-:Y:S01]  /*83f0*/  FFMA R12, R35, R38, R12 ;  /* 0x00000026230c7223 */ /* 0x000fe2000000000c */
[----:B------:R-:W-:Y:S01]  /*8400*/  F2FP.TF32.F32.PACK_B R7, R7 ;  /* 0x00000007ff07723e */ /* 0x000fe200024050ff */
        /* <DEDUP_REMOVED lines=8> */
[C---:B------:R-:W-:Y:S01]  /*8490*/  FFMA R16, R35.reuse, R42, R16 ;  /* 0x0000002a23107223 */ /* 0x040fe20000000010 */
[----:B------:R-:W-:Y:S01]  /*84a0*/  F2FP.TF32.F32.PACK_B R9, R9 ;  /* 0x00000009ff09723e */ /* 0x000fe200024050ff */
[----:B------:R-:W-:Y:S01]  /*84b0*/  SYNCS.ARRIVE.TRANS64.RED.A1T0 RZ, [UR4], RZ ;  /* 0x000000ffffff79a7 */ /* 0x000fe20008100404 */
[----:B------:R1:W-:Y:S01]  /*84c0*/  STSM.16.M88.4 [R83+0x6400], R4 ;  /* 0x0064000453007844 */ /* 0x0003e20000000200 */
        /* <DEDUP_REMOVED lines=14> */
[----:B------:R-:W-:Y:S05]  /*85b0*/  F2FP.TF32.F32.PACK_B R19, R19 ;  /* 0x00000013ff13723e */ /* 0x000fea00024050ff */
        /* <DEDUP_REMOVED lines=18> */
.L_x_126:
[----:B------:R-:W-:Y:S05]  /*86e0*/  BSYNC.RECONVERGENT B0 ;  /* 0x0000000000007941 */ /* 0x000fea0003800200 */
.L_x_125:
[----:B------:R-:W-:Y:S01]  /*86f0*/  BAR.SYNC.DEFER_BLOCKING 0x1, 0x80 ;  /* 0x0042000000007b1d */ /* 0x000fe20000010000 */
[----:B------:R-:W-:Y:S01]  /*8700*/  UISETP.NE.AND UP0, UPT, UR39, -0x4, UPT ;  /* 0xfffffffc2700788c */ /* 0x000fe2000bf05270 */
[----:B------:R-:W-:Y:S08]  /*8710*/  IADD3 R31, PT, PT, R31, 0x1, RZ ;  /* 0x000000011f1f7810 */ /* 0x000ff00007ffe0ff */
[----:B------:R-:W-:Y:S05]  /*8720*/  BRA.U !UP0, `(.L_x_127) ;  /* 0x0000000108287547 */ /* 0x000fea000b800000 */
[----:B------:R-:W-:Y:S01]  /*8730*/  ISETP.NE.AND P0, PT, R81, RZ, PT ;  /* 0x000000ff5100720c */ /* 0x000fe20003f05270 */
[----:B------:R-:W-:Y:S01]  /*8740*/  IMAD.U32 R2, RZ, RZ, UR37 ;  /* 0x00000025ff027e24 */ /* 0x000fe2000f8e00ff */
[----:B------:R-:W-:Y:S01]  /*8750*/  UIADD3 UR4, UPT, UPT, UR37, 0x1, URZ ;  /* 0x0000000125047890 */ /* 0x000fe2000fffe0ff */
[----:B------:R-:W-:Y:S03]  /*8760*/  IMAD.U32 R0, RZ, RZ, UR45 ;  /* 0x0000002dff007e24 */ /* 0x000fe6000f8e00ff */
[----:B------:R-:W-:Y:S04]  /*8770*/  UISETP.NE.AND UP0, UPT, UR4, 0x4, UPT ;  /* 0x000000040400788c */ /* 0x000fe8000bf05270 */
[----:B------:R-:W-:Y:S03]  /*8780*/  USEL UR37, UR4, URZ, UP0 ;  /* 0x000000ff04257287 */ /* 0x000fe60008000000 */
[----:B------:R-:W-:Y:S05]  /*8790*/  @P0 LEA R2, R2, UR36, 0x3 ;  /* 0x0000002402020c11 */ /* 0x000fea000f8e18ff */
[----:B------:R-:W-:Y:S05]  /*87a0*/  @P0 VIADD R2, R2, 0x40 ;  /* 0x0000004002020836 */ /* 0x000fea0000000000 */
[----:B------:R-:W-:Y:S04]  /*87b0*/  @P0 PRMT R0, R0, 0x654, R2 ;  /* 0x0000065400000816 */ /* 0x000fe80000000002 */
[----:B------:R2:W-:Y:S03]  /*87c0*/  @P0 SYNCS.ARRIVE.TRANS64.RED.A1T0 RZ, [R0+URZ], RZ ;  /* 0x000000ff00ff09a7 */ /* 0x0005e600081004ff */
.L_x_127:
[----:B------:R-:W-:Y:S01]  /*87d0*/  ISETP.NE.AND P2, PT, R78, RZ, PT ;  /* 0x000000ff4e00720c */ /* 0x000fe20003f45270 */
[----:B------:R-:W-:Y:S01]  /*87e0*/  UIADD3 UR39, UPT, UPT, UR39, 0x4, URZ ;  /* 0x0000000427277890 */ /* 0x000fe2000fffe0ff */
[----:B------:R-:W-:Y:S01]  /*87f0*/  ISETP.NE.AND P0, PT, R80, 0x2, PT ;  /* 0x000000025000780c */ /* 0x000fe20003f05270 */
[----:B-1----:R-:W-:Y:S01]  /*8800*/  IMAD.IADD R14, R29, 0x1, R62 ;  /* 0x000000011d0e7824 */ /* 0x002fe200078e023e */
[----:B------:R-:W-:Y:S01]  /*8810*/  ISETP.NE.AND P1, PT, R31, 0x4, PT ;  /* 0x000000041f00780c */ /* 0x000fe20003f25270 */
[----:B------:R-:W-:Y:S01]  /*8820*/  IMAD.IADD R15, R30, 0x1, R63 ;  /* 0x000000011e0f7824 */ /* 0x000fe200078e023f */
[----:B------:R-:W-:Y:S02]  /*8830*/  SEL R2, RZ, 0x1, P0 ;  /* 0x00000001ff027807 */ /* 0x000fe40000000000 */
[----:B--2---:R-:W-:Y:S02]  /*8840*/  SEL R0, RZ, 0x1, P1 ;  /* 0x00000001ff007807 */ /* 0x004fe40000800000 */
[----:B------:R-:W-:Y:S02]  /*8850*/  LOP3.LUT R72, R72, R2, RZ, 0x3c, !PT ;  /* 0x0000000248487212 */ /* 0x000fe400078e3cff */
[----:B------:R-:W-:Y:S02]  /*8860*/  LOP3.LUT R73, R73, R0, RZ, 0x3c, !PT ;  /* 0x0000000049497212 */ /* 0x000fe400078e3cff */
[----:B------:R-:W-:Y:S02]  /*8870*/  @P2 R2UR UR60, R71 ;  /* 0x00000000473c22ca */ /* 0x000fe400000e0000 */
[----:B------:R-:W-:Y:S02]  /*8880*/  SEL R80, R80, RZ, P0 ;  /* 0x000000ff50507207 */ /* 0x000fe40000000000 */
[----:B------:R-:W-:Y:S01]  /*8890*/  SEL R31, R31, RZ, P1 ;  /* 0x000000ff1f1f7207 */ /* 0x000fe20000800000 */
[----:B------:R-:W-:Y:S10]  /*88a0*/  @P2 BRA `(.L_x_128) ;  /* 0xffffffcc00082947 */ /* 0x000ff4000383ffff */
[----:B------:R-:W-:-:S09]  /*88b0*/  UISETP.NE.AND UP0, UPT, UR44, URZ, UPT ;  /* 0x000000ff2c00728c */ /* 0x000fd2000bf05270 */
[----:B------:R-:W-:Y:S05]  /*88c0*/  BRA.U !UP0, `(.L_x_129) ;  /* 0x0000000108487547 */ /* 0x000fea000b800000 */
[----:B------:R-:W1:Y:S02]  /*88d0*/  LDCU.64 UR4, c[0x0][0x890] ;  /* 0x00011200ff0477ac */ /* 0x000e640008000a00 */
[----:B-1----:R-:W-:-:S04]  /*88e0*/  UISETP.NE.U32.AND UP0, UPT, UR4, URZ, UPT ;  /* 0x000000ff0400728c */ /* 0x002fc8000bf05070 */
[----:B------:R-:W-:-:S09]  /*88f0*/  UISETP.NE.AND.EX UP0, UPT, UR5, URZ, UPT, UP0 ;  /* 0x000000ff0500728c */ /* 0x000fd2000bf05300 */
[----:B------:R-:W-:Y:S05]  /*8900*/  BRA.U UP0, `(.L_x_130) ;  /* 0x00000001000c7547 */ /* 0x000fea000b800000 */
[----:B------:R-:W-:-:S13]  /*8910*/  FSETP.NEU.AND P0, PT, R35, RZ, PT ;  /* 0x000000ff2300720b */ /* 0x000fda0003f0d000 */
[----:B------:R-:W-:Y:S05]  /*8920*/  @!P0 EXIT ;  /* 0x000000000000894d */ /* 0x000fea0003800000 */
[----:B------:R-:W-:Y:S05]  /*8930*/  BRA `(.L_x_129) ;  /* 0x00000000002c7947 */ /* 0x000fea0003800000 */
.L_x_130:
[----:B------:R-:W-:Y:S01]  /*8940*/  ISETP.NE.AND P0, PT, R79, RZ, PT ;  /* 0x000000ff4f00720c */ /* 0x000fe20003f05270 */
[----:B------:R-:W-:-:S12]  /*8950*/  BSSY.RECONVERGENT B0, `(.L_x_129) ;  /* 0x0000009000007945 */ /* 0x000fd80003800200 */
[----:B------:R-:W-:Y:S05]  /*8960*/  @P0 BRA `(.L_x_131) ;  /* 0x0000000000140947 */ /* 0x000fea0003800000 */
[----:B------:R-:W1:Y:S02]  /*8970*/  LDCU.64 UR4, c[0x0][0x888] ;  /* 0x00011100ff0477ac */ /* 0x000e640008000a00 */
[----:B-1----:R-:W-:-:S04]  /*8980*/  ISETP.NE.U32.AND P0, PT, RZ, UR4, PT ;  /* 0x00000004ff007c0c */ /* 0x002fc8000bf05070 */
[----:B------:R-:W-:-:S13]  /*8990*/  ISETP.NE.AND.EX P0, PT, RZ, UR5, PT, P0 ;  /* 0x00000005ff007c0c */ /* 0x000fda000bf05300 */
[----:B------:R-:W-:Y:S05]  /*89a0*/  @!P0 EXIT ;  /* 0x000000000000894d */ /* 0x000fea0003800000 */
[----:B------:R-:W-:Y:S05]  /*89b0*/  BRA `(.L_x_132) ;  /* 0x0000000000087947 */ /* 0x000fea0003800000 */
.L_x_131:
[----:B------:R-:W-:-:S13]  /*89c0*/  FSETP.NEU.AND P0, PT, R35, RZ, PT ;  /* 0x000000ff2300720b */ /* 0x000fda0003f0d000 */
[----:B------:R-:W-:Y:S05]  /*89d0*/  @!P0 EXIT ;  /* 0x000000000000894d */ /* 0x000fea0003800000 */
.L_x_132:
[----:B------:R-:W-:Y:S05]  /*89e0*/  BSYNC.RECONVERGENT B0 ;  /* 0x0000000000007941 */ /* 0x000fea0003800200 */
.L_x_129:
[----:B------:R-:W-:Y:S01]  /*89f0*/  ULEA UR4, UR37, UR36, 0x3 ;  /* 0x0000002425047291 */ /* 0x000fe2000f8e18ff */
[----:B------:R-:W-:-:S04]  /*8a00*/  DEPBAR.LE SB0, 0x0 ;  /* 0x000080000000791a */ /* 0x000fc80000000000 */
[----:B------:R-:W-:-:S04]  /*8a10*/  UIADD3 UR4, UPT, UPT, UR4, 0x40, URZ ;  /* 0x0000004004047890 */ /* 0x000fc8000fffe0ff */
[----:B------:R-:W-:-:S09]  /*8a20*/  UPRMT UR4, UR45, 0x654, UR4 ;  /* 0x000006542d047896 */ /* 0x000fd20008000004 */
[----:B------:R-:W-:Y:S01]  /*8a30*/  SYNCS.ARRIVE.TRANS64.RED.A1T0 RZ, [UR4], RZ ;  /* 0x000000ffffff79a7 */ /* 0x000fe20008100404 */
[----:B------:R-:W-:Y:S05]  /*8a40*/  EXIT ;  /* 0x000000000000794d */ /* 0x000fea0003800000 */
.L_x_19:
[----:B--2---:R2:W1:Y:S02]  /*8a50*/  SYNCS.PHASECHK.TRANS64.TRYWAIT P0, [R2+URZ+0xe0], R3 ;  /* 0x0000e003020075a7 */ /* 0x00446400080011ff */
[----:B-1----:R-:W-:Y:S05]  /*8a60*/  @!P0 NANOSLEEP.SYNCS 0x989680 ;  /* 0x009896800000895d */ /* 0x002fea0003900000 */
[----:B------:R-:W1:Y:S02]  /*8a70*/  @!P0 SYNCS.PHASECHK.TRANS64 P0, [R2+URZ+0xe0], R3 ;  /* 0x0000e003020085a7 */ /* 0x000e6400080010ff */
[----:B-1----:R-:W-:Y:S05]  /*8a80*/  @!P0 BRA `(.L_x_19) ;  /* 0xfffffffc00f08947 */ /* 0x002fea000383ffff */
[----:B------:R-:W-:Y:S05]  /*8a90*/  BRA `(.L_x_133) ;  /* 0xffffff8800c07947 */ /* 0x000fea000383ffff */
.L_x_22:
[----:B-1----:R-:W-:-:S07]  /*8aa0*/  MOV R2, UR57 ;  /* 0x0000003900027c02 */ /* 0x002fce0008000f00 */
.L_x_134:
[----:B-1----:R1:W2:Y:S02]  /*8ab0*/  SYNCS.PHASECHK.TRANS64.TRYWAIT P0, [R2+URZ+0x10], R4 ;  /* 0x00001004020075a7 */ /* 0x0022a400080011ff */
[----:B--2---:R-:W-:Y:S05]  /*8ac0*/  @!P0 NANOSLEEP.SYNCS 0x989680 ;  /* 0x009896800000895d */ /* 0x004fea0003900000 */
[----:B------:R-:W2:Y:S02]  /*8ad0*/  @!P0 SYNCS.PHASECHK.TRANS64 P0, [R2+URZ+0x10], R4 ;  /* 0x00001004020085a7 */ /* 0x000ea400080010ff */
[----:B--2---:R-:W-:Y:S05]  /*8ae0*/  @!P0 BRA `(.L_x_134) ;  /* 0xfffffffc00f08947 */ /* 0x004fea000383ffff */
[----:B------:R-:W-:Y:S05]  /*8af0*/  BRA `(.L_x_21) ;  /* 0xffffff8c00107947 */ /* 0x000fea000383ffff */
.L_x_30:
[----:B------:R-:W-:-:S07]  /*8b00*/  MOV R2, UR57 ;  /* 0x0000003900027c02 */ /* 0x000fce0008000f00 */
.L_x_135:
[----:B-1----:R1:W2:Y:S02]  /*8b10*/  SYNCS.PHASECHK.TRANS64.TRYWAIT P0, [R2+URZ+0x10], R4 ;  /* 0x00001004020075a7 */ /* 0x0022a400080011ff */
[----:B--2---:R-:W-:Y:S05]  /*8b20*/  @!P0 NANOSLEEP.SYNCS 0x989680 ;  /* 0x009896800000895d */ /* 0x004fea0003900000 */
[----:B------:R-:W2:Y:S02]  /*8b30*/  @!P0 SYNCS.PHASECHK.TRANS64 P0, [R2+URZ+0x10], R4 ;  /* 0x00001004020085a7 */ /* 0x000ea400080010ff */
[----:B--2---:R-:W-:Y:S05]  /*8b40*/  @!P0 BRA `(.L_x_135) ;  /* 0xfffffffc00f08947 */ /* 0x004fea000383ffff */
[----:B------:R-:W-:Y:S05]  /*8b50*/  BRA `(.L_x_29) ;  /* 0xffffff9000507947 */ /* 0x000fea000383ffff */
.L_x_36:
[----:B-1----:R1:W2:Y:S02]  /*8b60*/  SYNCS.PHASECHK.TRANS64.TRYWAIT P0, [R2+URZ+0x70], R3 ;  /* 0x00007003020075a7 */ /* 0x0022a400080011ff */
[----:B--2---:R-:W-:Y:S05]  /*8b70*/  @!P0 NANOSLEEP.SYNCS 0x989680 ;  /* 0x009896800000895d */ /* 0x004fea0003900000 */
[----:B------:R-:W2:Y:S02]  /*8b80*/  @!P0 SYNCS.PHASECHK.TRANS64 P0, [R2+URZ+0x70], R3 ;  /* 0x00007003020085a7 */ /* 0x000ea400080010ff */
[----:B--2---:R-:W-:Y:S05]  /*8b90*/  @!P0 BRA `(.L_x_36) ;  /* 0xfffffffc00f08947 */ /* 0x004fea000383ffff */
[----:B------:R-:W-:Y:S05]  /*8ba0*/  BRA `(.L_x_136) ;  /* 0xffffff9400707947 */ /* 0x000fea000383ffff */
.L_x_40:
[----:B----4-:R-:W-:-:S07]  /*8bb0*/  MOV R0, UR4 ;  /* 0x0000000400007c02 */ /* 0x010fce0008000f00 */
.L_x_137:
[----:B-1----:R1:W2:Y:S02]  /*8bc0*/  SYNCS.PHASECHK.TRANS64.TRYWAIT P0, [R0+URZ], R2 ;  /* 0x00000002000075a7 */ /* 0x0022a400080011ff */
[----:B--2---:R-:W-:Y:S05]  /*8bd0*/  @!P0 NANOSLEEP.SYNCS 0x989680 ;  /* 0x009896800000895d */ /* 0x004fea0003900000 */
[----:B------:R-:W2:Y:S02]  /*8be0*/  @!P0 SYNCS.PHASECHK.TRANS64 P0, [R0+URZ], R2 ;  /* 0x00000002000085a7 */ /* 0x000ea400080010ff */
[----:B--2---:R-:W-:Y:S05]  /*8bf0*/  @!P0 BRA `(.L_x_137) ;  /* 0xfffffffc00f08947 */ /* 0x004fea000383ffff */
[----:B------:R-:W-:Y:S05]  /*8c00*/  BRA `(.L_x_138) ;  /* 0xffffff9800e07947 */ /* 0x000fea000383ffff */
.L_x_43:
[----:B-1----:R1:W2:Y:S02]  /*8c10*/  SYNCS.PHASECHK.TRANS64.TRYWAIT P0, [R0+URZ+0xd0], R4 ;  /* 0x0000d004000075a7 */ /* 0x0022a400080011ff */
[----:B--2---:R-:W-:Y:S05]  /*8c20*/  @!P0 NANOSLEEP.SYNCS 0x989680 ;  /* 0x009896800000895d */ /* 0x004fea0003900000 */
[----:B------:R-:W2:Y:S02]  /*8c30*/  @!P0 SYNCS.PHASECHK.TRANS64 P0, [R0+URZ+0xd0], R4 ;  /* 0x0000d004000085a7 */ /* 0x000ea400080010ff */
[----:B--2---:R-:W-:Y:S05]  /*8c40*/  @!P0 BRA `(.L_x_43) ;  /* 0xfffffffc00f08947 */ /* 0x004fea000383ffff */
[----:B------:R-:W-:Y:S05]  /*8c50*/  BRA `(.L_x_139) ;  /* 0xffffff9c003c7947 */ /* 0x000fea000383ffff */
.L_x_44:
[----:B------:R-:W-:-:S07]  /*8c60*/  MOV R0, UR4 ;  /* 0x0000000400007c02 */ /* 0x000fce0008000f00 */
.L_x_140:
[----:B-1----:R1:W2:Y:S02]  /*8c70*/  SYNCS.PHASECHK.TRANS64.TRYWAIT P0, [R0+URZ+0x80], R5 ;  /* 0x00008005000075a7 */ /* 0x0022a400080011ff */
[----:B--2---:R-:W-:Y:S05]  /*8c80*/  @!P0 NANOSLEEP.SYNCS 0x989680 ;  /* 0x009896800000895d */ /* 0x004fea0003900000 */
[----:B------:R-:W2:Y:S02]  /*8c90*/  @!P0 SYNCS.PHASECHK.TRANS64 P0, [R0+URZ+0x80], R5 ;  /* 0x00008005000085a7 */ /* 0x000ea400080010ff */
[----:B--2---:R-:W-:Y:S05]  /*8ca0*/  @!P0 BRA `(.L_x_140) ;  /* 0xfffffffc00f08947 */ /* 0x004fea000383ffff */
[----:B------:R-:W-:Y:S05]  /*8cb0*/  BRA `(.L_x_141) ;  /* 0xffffff9c004c7947 */ /* 0x000fea000383ffff */
.L_x_45:
[----:B-1----:R1:W2:Y:S02]  /*8cc0*/  SYNCS.PHASECHK.TRANS64.TRYWAIT P1, [R0+URZ+0x70], R4 ;  /* 0x00007004000075a7 */ /* 0x0022a400080211ff */
[----:B--2---:R-:W-:Y:S05]  /*8cd0*/  @!P1 NANOSLEEP.SYNCS 0x989680 ;  /* 0x009896800000995d */ /* 0x004fea0003900000 */
[----:B------:R-:W2:Y:S02]  /*8ce0*/  @!P1 SYNCS.PHASECHK.TRANS64 P1, [R0+URZ+0x70], R4 ;  /* 0x00007004000095a7 */ /* 0x000ea400080210ff */
[----:B--2---:R-:W-:Y:S05]  /*8cf0*/  @!P1 BRA `(.L_x_45) ;  /* 0xfffffffc00f09947 */ /* 0x004fea000383ffff */
[----:B------:R-:W-:Y:S05]  /*8d00*/  BRA `(.L_x_142) ;  /* 0xffffff9c007c7947 */ /* 0x000fea000383ffff */
.L_x_48:
[----:B------:R-:W-:-:S07]  /*8d10*/  MOV R0, UR4 ;  /* 0x0000000400007c02 */ /* 0x000fce0008000f00 */
.L_x_143:
[----:B-1----:R1:W2:Y:S02]  /*8d20*/  SYNCS.PHASECHK.TRANS64.TRYWAIT P0, [R0+URZ+0x80], R2 ;  /* 0x00008002000075a7 */ /* 0x0022a400080011ff */
[----:B--2---:R-:W-:Y:S05]  /*8d30*/  @!P0 NANOSLEEP.SYNCS 0x989680 ;  /* 0x009896800000895d */ /* 0x004fea0003900000 */
[----:B------:R-:W2:Y:S02]  /*8d40*/  @!P0 SYNCS.PHASECHK.TRANS64 P0, [R0+URZ+0x80], R2 ;  /* 0x00008002000085a7 */ /* 0x000ea400080010ff */
[----:B--2---:R-:W-:Y:S05]  /*8d50*/  @!P0 BRA `(.L_x_143) ;  /* 0xfffffffc00f08947 */ /* 0x004fea000383ffff */
[----:B------:R-:W-:Y:S05]  /*8d60*/  BRA `(.L_x_47) ;  /* 0xffffff9c00d07947 */ /* 0x000fea000383ffff */
.L_x_55:
[----:B-1----:R1:W2:Y:S02]  /*8d70*/  SYNCS.PHASECHK.TRANS64.TRYWAIT P1, [R0+URZ+0x70], R2 ;  /* 0x00007002000075a7 */ /* 0x0022a400080211ff */
[----:B--2---:R-:W-:Y:S05]  /*8d80*/  @!P1 NANOSLEEP.SYNCS 0x989680 ;  /* 0x009896800000995d */ /* 0x004fea0003900000 */
[----:B------:R-:W2:Y:S02]  /*8d90*/  @!P1 SYNCS.PHASECHK.TRANS64 P1, [R0+URZ+0x70], R2 ;  /* 0x00007002000095a7 */ /* 0x000ea400080210ff */
[----:B--2---:R-:W-:Y:S05]  /*8da0*/  @!P1 BRA `(.L_x_55) ;  /* 0xfffffffc00f09947 */ /* 0x004fea000383ffff */
[----:B------:R-:W-:Y:S05]  /*8db0*/  BRA `(.L_x_144) ;  /* 0xffffffa400347947 */ /* 0x000fea000383ffff */
.L_x_56:
[----:B------:R-:W-:-:S07]  /*8dc0*/  MOV R2, UR75 ;  /* 0x0000004b00027c02 */ /* 0x000fce0008000f00 */
.L_x_145:
[----:B-1----:R1:W2:Y:S02]  /*8dd0*/  SYNCS.PHASECHK.TRANS64.TRYWAIT P0, [R2+URZ+0xb0], R0 ;  /* 0x0000b000020075a7 */ /* 0x0022a400080011ff */
[----:B--2---:R-:W-:Y:S05]  /*8de0*/  @!P0 NANOSLEEP.SYNCS 0x989680 ;  /* 0x009896800000895d */ /* 0x004fea0003900000 */
[----:B------:R-:W2:Y:S02]  /*8df0*/  @!P0 SYNCS.PHASECHK.TRANS64 P0, [R2+URZ+0xb0], R0 ;  /* 0x0000b000020085a7 */ /* 0x000ea400080010ff */
[----:B--2---:R-:W-:Y:S05]  /*8e00*/  @!P0 BRA `(.L_x_145) ;  /* 0xfffffffc00f08947 */ /* 0x004fea000383ffff */
[----:B------:R-:W-:Y:S05]  /*8e10*/  BRA `(.L_x_146) ;  /* 0xffffffa400887947 */ /* 0x000fea000383ffff */
.L_x_59:
[----:B------:R-:W-:Y:S07]  /*8e20*/  MOV R0, UR5 ;  /* 0x0000000500007c02 */ /* 0x000fee0008000f00 */
.L_x_147:
[----:B-1----:R1:W2:Y:S02]  /*8e30*/  SYNCS.PHASECHK.TRANS64.TRYWAIT P0, [R0+URZ], R2 ;  /* 0x00000002000075a7 */ /* 0x0022a400080011ff */
[----:B--2---:R-:W-:Y:S05]  /*8e40*/  @!P0 NANOSLEEP.SYNCS 0x989680 ;  /* 0x009896800000895d */ /* 0x004fea0003900000 */
[----:B------:R-:W2:Y:S02]  /*8e50*/  @!P0 SYNCS.PHASECHK.TRANS64 P0, [R0+URZ], R2 ;  /* 0x00000002000085a7 */ /* 0x000ea400080010ff */
[----:B--2---:R-:W-:Y:S05]  /*8e60*/  @!P0 BRA `(.L_x_147) ;  /* 0xfffffffc00f08947 */ /* 0x004fea000383ffff */
[----:B------:R-:W-:Y:S05]  /*8e70*/  BRA `(.L_x_58) ;  /* 0xffffffa400a47947 */ /* 0x000fea000383ffff */
.L_x_62:
[----:B------:R-:W-:-:S07]  /*8e80*/  MOV R0, UR4 ;  /* 0x0000000400007c02 */ /* 0x000fce0008000f00 */
.L_x_148:
[----:B--2---:R2:W3:Y:S02]  /*8e90*/  SYNCS.PHASECHK.TRANS64.TRYWAIT P0, [R0+URZ], R2 ;  /* 0x00000002000075a7 */ /* 0x0044e400080011ff */
[----:B---3--:R-:W-:Y:S05]  /*8ea0*/  @!P0 NANOSLEEP.SYNCS 0x989680 ;  /* 0x009896800000895d */ /* 0x008fea0003900000 */
[----:B------:R-:W3:Y:S02]  /*8eb0*/  @!P0 SYNCS.PHASECHK.TRANS64 P0, [R0+URZ], R2 ;  /* 0x00000002000085a7 */ /* 0x000ee400080010ff */
[----:B---3--:R-:W-:Y:S05]  /*8ec0*/  @!P0 BRA `(.L_x_148) ;  /* 0xfffffffc00f08947 */ /* 0x008fea000383ffff */
[----:B------:R-:W-:Y:S05]  /*8ed0*/  BRA `(.L_x_149) ;  /* 0xffffffac00ac7947 */ /* 0x000fea000383ffff */
.L_x_63:
[----:B------:R-:W-:-:S07]  /*8ee0*/  MOV R0, UR5 ;  /* 0x0000000500007c02 */ /* 0x000fce0008000f00 */
.L_x_150:
[----:B-1----:R1:W2:Y:S02]  /*8ef0*/  SYNCS.PHASECHK.TRANS64.TRYWAIT P0, [R0+URZ], R3 ;  /* 0x00000003000075a7 */ /* 0x0022a400080011ff */
[----:B--2---:R-:W-:Y:S05]  /*8f00*/  @!P0 NANOSLEEP.SYNCS 0x989680 ;  /* 0x009896800000895d */ /* 0x004fea0003900000 */
[----:B------:R-:W2:Y:S02]  /*8f10*/  @!P0 SYNCS.PHASECHK.TRANS64 P0, [R0+URZ], R3 ;  /* 0x00000003000085a7 */ /* 0x000ea400080010ff */
[----:B--2---:R-:W-:Y:S05]  /*8f20*/  @!P0 BRA `(.L_x_150) ;  /* 0xfffffffc00f08947 */ /* 0x004fea000383ffff */
[----:B------:R-:W-:Y:S05]  /*8f30*/  BRA `(.L_x_151) ;  /* 0xffffffac00b87947 */ /* 0x000fea000383ffff */
.L_x_64:
[----:B------:R-:W-:-:S07]  /*8f40*/  MOV R0, UR5 ;  /* 0x0000000500007c02 */ /* 0x000fce0008000f00 */
.L_x_152:
[----:B-1----:R1:W2:Y:S02]  /*8f50*/  SYNCS.PHASECHK.TRANS64.TRYWAIT P0, [R0+URZ], R3 ;  /* 0x00000003000075a7 */ /* 0x0022a400080011ff */
[----:B--2---:R-:W-:Y:S05]  /*8f60*/  @!P0 NANOSLEEP.SYNCS 0x989680 ;  /* 0x009896800000895d */ /* 0x004fea0003900000 */
[----:B------:R-:W2:Y:S02]  /*8f70*/  @!P0 SYNCS.PHASECHK.TRANS64 P0, [R0+URZ], R3 ;  /* 0x00000003000085a7 */ /* 0x000ea400080010ff */
[----:B--2---:R-:W-:Y:S05]  /*8f80*/  @!P0 BRA `(.L_x_152) ;  /* 0xfffffffc00f08947 */ /* 0x004fea000383ffff */
[----:B------:R-:W-:Y:S05]  /*8f90*/  BRA `(.L_x_153) ;  /* 0xffffffac00c47947 */ /* 0x000fea000383ffff */
.L_x_65:
[----:B-1----:R-:W-:-:S07]  /*8fa0*/  MOV R0, UR4 ;  /* 0x0000000400007c02 */ /* 0x002fce0008000f00 */
.L_x_154:
[----:B-1----:R1:W2:Y:S02]  /*8fb0*/  SYNCS.PHASECHK.TRANS64.TRYWAIT P0, [R0+URZ], R2 ;  /* 0x00000002000075a7 */ /* 0x0022a400080011ff */
[----:B--2---:R-:W-:Y:S05]  /*8fc0*/  @!P0 NANOSLEEP.SYNCS 0x989680 ;  /* 0x009896800000895d */ /* 0x004fea0003900000 */
[----:B------:R-:W2:Y:S02]  /*8fd0*/  @!P0 SYNCS.PHASECHK.TRANS64 P0, [R0+URZ], R2 ;  /* 0x00000002000085a7 */ /* 0x000ea400080010ff */
[----:B--2---:R-:W-:Y:S05]  /*8fe0*/  @!P0 BRA `(.L_x_154) ;  /* 0xfffffffc00f08947 */ /* 0x004fea000383ffff */
[----:B------:R-:W-:Y:S05]  /*8ff0*/  BRA `(.L_x_155) ;  /* 0xffffffac00d07947 */ /* 0x000fea000383ffff */
.L_x_70:
[----:B---3--:R3:W1:Y:S02]  /*9000*/  SYNCS.PHASECHK.TRANS64.TRYWAIT P0, [R0+URZ+0x70], R2 ;  /* 0x00007002000075a7 */ /* 0x00866400080011ff */
[----:B-1----:R-:W-:Y:S05]  /*9010*/  @!P0 NANOSLEEP.SYNCS 0x989680 ;  /* 0x009896800000895d */ /* 0x002fea0003900000 */
[----:B------:R-:W1:Y:S02]  /*9020*/  @!P0 SYNCS.PHASECHK.TRANS64 P0, [R0+URZ+0x70], R2 ;  /* 0x00007002000085a7 */ /* 0x000e6400080010ff */
[----:B-1----:R-:W-:Y:S05]  /*9030*/  @!P0 BRA `(.L_x_70) ;  /* 0xfffffffc00f08947 */ /* 0x002fea000383ffff */
[----:B------:R-:W-:Y:S05]  /*9040*/  BRA `(.L_x_156) ;  /* 0xffffffb000dc7947 */ /* 0x000fea000383ffff */
.L_x_73:
[----:B------:R-:W-:Y:S07]  /*9050*/  MOV R0, UR4 ;  /* 0x0000000400007c02 */ /* 0x000fee0008000f00 */
.L_x_157:
[----:B---3--:R3:W1:Y:S02]  /*9060*/  SYNCS.PHASECHK.TRANS64.TRYWAIT P0, [R0+URZ+0x68], R2 ;  /* 0x00006802000075a7 */ /* 0x00866400080011ff */
[----:B-1----:R-:W-:Y:S05]  /*9070*/  @!P0 NANOSLEEP.SYNCS 0x989680 ;  /* 0x009896800000895d */ /* 0x002fea0003900000 */
[----:B------:R-:W1:Y:S02]  /*9080*/  @!P0 SYNCS.PHASECHK.TRANS64 P0, [R0+URZ+0x68], R2 ;  /* 0x00006802000085a7 */ /* 0x000e6400080010ff */
[----:B-1----:R-:W-:Y:S05]  /*9090*/  @!P0 BRA `(.L_x_157) ;  /* 0xfffffffc00f08947 */ /* 0x002fea000383ffff */
[----:B------:R-:W-:Y:S05]  /*90a0*/  BRA `(.L_x_72) ;  /* 0xffffffb400bc7947 */ /* 0x000fea000383ffff */
.L_x_76:
[----:B------:R-:W-:Y:S07]  /*90b0*/  MOV R0, UR4 ;  /* 0x0000000400007c02 */ /* 0x000fee0008000f00 */
.L_x_158:
[----:B--2---:R2:W3:Y:S02]  /*90c0*/  SYNCS.PHASECHK.TRANS64.TRYWAIT P0, [R0+URZ+0x40], R14 ;  /* 0x0000400e000075a7 */ /* 0x0044e400080011ff */
[----:B---3--:R-:W-:Y:S05]  /*90d0*/  @!P0 NANOSLEEP.SYNCS 0x989680 ;  /* 0x009896800000895d */ /* 0x008fea0003900000 */
[----:B------:R-:W3:Y:S02]  /*90e0*/  @!P0 SYNCS.PHASECHK.TRANS64 P0, [R0+URZ+0x40], R14 ;  /* 0x0000400e000085a7 */ /* 0x000ee400080010ff */
[----:B---3--:R-:W-:Y:S05]  /*90f0*/  @!P0 BRA `(.L_x_158) ;  /* 0xfffffffc00f08947 */ /* 0x008fea000383ffff */
[----:B------:R-:W-:Y:S05]  /*9100*/  BRA `(.L_x_159) ;  /* 0xffffffb800347947 */ /* 0x000fea000383ffff */
.L_x_77:
[----:B------:R-:W-:Y:S07]  /*9110*/  MOV R0, UR4 ;  /* 0x0000000400007c02 */ /* 0x000fee0008000f00 */
.L_x_160:
[----:B--2---:R2:W3:Y:S02]  /*9120*/  SYNCS.PHASECHK.TRANS64.TRYWAIT P0, [R0+URZ+0x48], R14 ;  /* 0x0000480e000075a7 */ /* 0x0044e400080011ff */
[----:B---3--:R-:W-:Y:S05]  /*9130*/  @!P0 NANOSLEEP.SYNCS 0x989680 ;  /* 0x009896800000895d */ /* 0x008fea0003900000 */
[----:B------:R-:W3:Y:S02]  /*9140*/  @!P0 SYNCS.PHASECHK.TRANS64 P0, [R0+URZ+0x48], R14 ;  /* 0x0000480e000085a7 */ /* 0x000ee400080010ff */
[----:B---3--:R-:W-:Y:S05]  /*9150*/  @!P0 BRA `(.L_x_160) ;  /* 0xfffffffc00f08947 */ /* 0x008fea000383ffff */
[----:B------:R-:W-:Y:S05]  /*9160*/  BRA `(.L_x_161) ;  /* 0xffffffb800707947 */ /* 0x000fea000383ffff */
.L_x_78:
[----:B------:R-:W-:Y:S07]  /*9170*/  MOV R0, UR4 ;  /* 0x0000000400007c02 */ /* 0x000fee0008000f00 */
.L_x_162:
[----:B--2---:R2:W3:Y:S02]  /*9180*/  SYNCS.PHASECHK.TRANS64.TRYWAIT P0, [R0+URZ+0x50], R14 ;  /* 0x0000500e000075a7 */ /* 0x0044e400080011ff */
[----:B---3--:R-:W-:Y:S05]  /*9190*/  @!P0 NANOSLEEP.SYNCS 0x989680 ;  /* 0x009896800000895d */ /* 0x008fea0003900000 */
[----:B------:R-:W3:Y:S02]  /*91a0*/  @!P0 SYNCS.PHASECHK.TRANS64 P0, [R0+URZ+0x50], R14 ;  /* 0x0000500e000085a7 */ /* 0x000ee400080010ff */
[----:B---3--:R-:W-:Y:S05]  /*91b0*/  @!P0 BRA `(.L_x_162) ;  /* 0xfffffffc00f08947 */ /* 0x008fea000383ffff */
[----:B------:R-:W-:Y:S05]  /*91c0*/  BRA `(.L_x_163) ;  /* 0xffffffb800b47947 */ /* 0x000fea000383ffff */
.L_x_79:
[----:B------:R-:W-:Y:S07]  /*91d0*/  MOV R0, UR4 ;  /* 0x0000000400007c02 */ /* 0x000fee0008000f00 */
.L_x_164:
[----:B-1----:R1:W2:Y:S02]  /*91e0*/  SYNCS.PHASECHK.TRANS64.TRYWAIT P0, [R0+URZ+0x58], R14 ;  /* 0x0000580e000075a7 */ /* 0x0022a400080011ff */
[----:B--2---:R-:W-:Y:S05]  /*91f0*/  @!P0 NANOSLEEP.SYNCS 0x989680 ;  /* 0x009896800000895d */ /* 0x004fea0003900000 */
[----:B------:R-:W2:Y:S02]  /*9200*/  @!P0 SYNCS.PHASECHK.TRANS64 P0, [R0+URZ+0x58], R14 ;  /* 0x0000580e000085a7 */ /* 0x000ea400080010ff */
[----:B--2---:R-:W-:Y:S05]  /*9210*/  @!P0 BRA `(.L_x_164) ;  /* 0xfffffffc00f08947 */ /* 0x004fea000383ffff */
[----:B------:R-:W-:Y:S05]  /*9220*/  BRA `(.L_x_165) ;  /* 0xffffffbc00387947 */ /* 0x000fea000383ffff */
.L_x_81:
[----:B------:R-:W-:-:S07]  /*9230*/  MOV R0, UR4 ;  /* 0x0000000400007c02 */ /* 0x000fce0008000f00 */
.L_x_166:
[----:B-1----:R1:W2:Y:S02]  /*9240*/  SYNCS.PHASECHK.TRANS64.TRYWAIT P0, [R0+URZ+0x40], R2 ;  /* 0x00004002000075a7 */ /* 0x0022a400080011ff */
[----:B--2---:R-:W-:Y:S05]  /*9250*/  @!P0 NANOSLEEP.SYNCS 0x989680 ;  /* 0x009896800000895d */ /* 0x004fea0003900000 */
[----:B------:R-:W2:Y:S02]  /*9260*/  @!P0 SYNCS.PHASECHK.TRANS64 P0, [R0+URZ+0x40], R2 ;  /* 0x00004002000085a7 */ /* 0x000ea400080010ff */
[----:B--2---:R-:W-:Y:S05]  /*9270*/  @!P0 BRA `(.L_x_166) ;  /* 0xfffffffc00f08947 */ /* 0x004fea000383ffff */
[----:B------:R-:W-:Y:S05]  /*9280*/  BRA `(.L_x_167) ;  /* 0xffffffbc00a87947 */ /* 0x000fea000383ffff */
.L_x_82:
[----:B-1----:R-:W-:-:S07]  /*9290*/  MOV R0, UR4 ;  /* 0x0000000400007c02 */ /* 0x002fce0008000f00 */
.L_x_168:
[----:B-1----:R1:W2:Y:S02]  /*92a0*/  SYNCS.PHASECHK.TRANS64.TRYWAIT P0, [R0+URZ+0x48], R2 ;  /* 0x00004802000075a7 */ /* 0x0022a400080011ff */
[----:B--2---:R-:W-:Y:S05]  /*92b0*/  @!P0 NANOSLEEP.SYNCS 0x989680 ;  /* 0x009896800000895d */ /* 0x004fea0003900000 */
[----:B------:R-:W2:Y:S02]  /*92c0*/  @!P0 SYNCS.PHASECHK.TRANS64 P0, [R0+URZ+0x48], R2 ;  /* 0x00004802000085a7 */ /* 0x000ea400080010ff */
[----:B--2---:R-:W-:Y:S05]  /*92d0*/  @!P0 BRA `(.L_x_168) ;  /* 0xfffffffc00f08947 */ /* 0x004fea000383ffff */
[----:B------:R-:W-:Y:S05]  /*92e0*/  BRA `(.L_x_169) ;  /* 0xffffffbc00987947 */ /* 0x000fea000383ffff */
.L_x_83:
[----:B-1----:R-:W-:-:S07]  /*92f0*/  MOV R0, UR4 ;  /* 0x0000000400007c02 */ /* 0x002fce0008000f00 */
.L_x_170:
[----:B-1----:R1:W2:Y:S02]  /*9300*/  SYNCS.PHASECHK.TRANS64.TRYWAIT P0, [R0+URZ+0x50], R2 ;  /* 0x00005002000075a7 */ /* 0x0022a400080011ff */
[----:B--2---:R-:W-:Y:S05]  /*9310*/  @!P0 NANOSLEEP.SYNCS 0x989680 ;  /* 0x009896800000895d */ /* 0x004fea0003900000 */
[----:B------:R-:W2:Y:S02]  /*9320*/  @!P0 SYNCS.PHASECHK.TRANS64 P0, [R0+URZ+0x50], R2 ;  /* 0x00005002000085a7 */ /* 0x000ea400080010ff */
[----:B--2---:R-:W-:Y:S05]  /*9330*/  @!P0 BRA `(.L_x_170) ;  /* 0xfffffffc00f08947 */ /* 0x004fea000383ffff */
[----:B------:R-:W-:Y:S05]  /*9340*/  BRA `(.L_x_171) ;  /* 0xffffffbc00887947 */ /* 0x000fea000383ffff */
.L_x_85:
[----:B--2---:R2:W4:Y:S02]  /*9350*/  SYNCS.PHASECHK.TRANS64.TRYWAIT P0, [R0+URZ+0x70], R2 ;  /* 0x00007002000075a7 */ /* 0x00452400080011ff */
[----:B----4-:R-:W-:Y:S05]  /*9360*/  @!P0 NANOSLEEP.SYNCS 0x989680 ;  /* 0x009896800000895d */ /* 0x010fea0003900000 */
[----:B------:R-:W4:Y:S02]  /*9370*/  @!P0 SYNCS.PHASECHK.TRANS64 P0, [R0+URZ+0x70], R2 ;  /* 0x00007002000085a7 */ /* 0x000f2400080010ff */
[----:B----4-:R-:W-:Y:S05]  /*9380*/  @!P0 BRA `(.L_x_85) ;  /* 0xfffffffc00f08947 */ /* 0x010fea000383ffff */
[----:B------:R-:W-:Y:S05]  /*9390*/  BRA `(.L_x_172) ;  /* 0xffffffc000607947 */ /* 0x000fea000383ffff */
.L_x_96:
[----:B-1----:R-:W-:Y:S04]  /*93a0*/  MOV R0, UR36 ;  /* 0x0000002400007c02 */ /* 0x002fe80008000f00 */
[----:B------:R1:W3:Y:S03]  /*93b0*/  SYNCS.PHASECHK.TRANS64.TRYWAIT P1, [R0+URZ+0x20], R3 ;  /* 0x00002003000075a7 */ /* 0x0002e600080211ff */
[----:B---3--:R-:W-:Y:S05]  /*93c0*/  @!P1 NANOSLEEP.SYNCS 0x989680 ;  /* 0x009896800000995d */ /* 0x008fea0003900000 */
[----:B------:R-:W3:Y:S02]  /*93d0*/  @!P1 SYNCS.PHASECHK.TRANS64 P1, [R0+URZ+0x20], R3 ;  /* 0x00002003000095a7 */ /* 0x000ee400080210ff */
[----:B---3--:R-:W-:Y:S05]  /*93e0*/  @!P1 BRA `(.L_x_96) ;  /* 0xfffffffc00ec9947 */ /* 0x008fea000383ffff */
[----:B------:R-:W-:Y:S05]  /*93f0*/  BRA `(.L_x_95) ;  /* 0xffffffcc00987947 */ /* 0x000fea000383ffff */
.L_x_98:
[----:B-1----:R1:W2:Y:S02]  /*9400*/  SYNCS.PHASECHK.TRANS64.TRYWAIT P0, [R84+URZ+0x90], R2 ;  /* 0x00009002540075a7 */ /* 0x0022a400080011ff */
[----:B--2---:R-:W-:Y:S05]  /*9410*/  @!P0 NANOSLEEP.SYNCS 0x989680 ;  /* 0x009896800000895d */ /* 0x004fea0003900000 */
[----:B------:R-:W2:Y:S02]  /*9420*/  @!P0 SYNCS.PHASECHK.TRANS64 P0, [R84+URZ+0x90], R2 ;  /* 0x00009002540085a7 */ /* 0x000ea400080010ff */
[----:B--2---:R-:W-:Y:S05]  /*9430*/  @!P0 BRA `(.L_x_98) ;  /* 0xfffffffc00f08947 */ /* 0x004fea000383ffff */
[----:B------:R-:W-:Y:S05]  /*9440*/  BRA `(.L_x_97) ;  /* 0xffffffcc00c47947 */ /* 0x000fea000383ffff */
.L_x_107:
[----:B-1----:R1:W2:Y:S02]  /*9450*/  SYNCS.PHASECHK.TRANS64.TRYWAIT P0, [R2+URZ+0x20], R0 ;  /* 0x00002000020075a7 */ /* 0x0022a400080011ff */
[----:B--2---:R-:W-:Y:S05]  /*9460*/  @!P0 NANOSLEEP.SYNCS 0x989680 ;  /* 0x009896800000895d */ /* 0x004fea0003900000 */
[----:B------:R-:W2:Y:S02]  /*9470*/  @!P0 SYNCS.PHASECHK.TRANS64 P0, [R2+URZ+0x20], R0 ;  /* 0x00002000020085a7 */ /* 0x000ea400080010ff */
[----:B--2---:R-:W-:Y:S05]  /*9480*/  @!P0 BRA `(.L_x_107) ;  /* 0xfffffffc00f08947 */ /* 0x004fea000383ffff */
[----:B------:R-:W-:Y:S05]  /*9490*/  BRA `(.L_x_106) ;  /* 0xffffffd400e87947 */ /* 0x000fea000383ffff */
.L_x_115:
[----:B-1----:R1:W2:Y:S02]  /*94a0*/  SYNCS.PHASECHK.TRANS64.TRYWAIT P0, [R0+URZ+0x20], R5 ;  /* 0x00002005000075a7 */ /* 0x0022a400080011ff */
[----:B--2---:R-:W-:Y:S05]  /*94b0*/  @!P0 NANOSLEEP.SYNCS 0x989680 ;  /* 0x009896800000895d */ /* 0x004fea0003900000 */
[----:B------:R-:W2:Y:S02]  /*94c0*/  @!P0 SYNCS.PHASECHK.TRANS64 P0, [R0+URZ+0x20], R5 ;  /* 0x00002005000085a7 */ /* 0x000ea400080010ff */
[----:B--2---:R-:W-:Y:S05]  /*94d0*/  @!P0 BRA `(.L_x_115) ;  /* 0xfffffffc00f08947 */ /* 0x004fea000383ffff */
[----:B------:R-:W-:Y:S05]  /*94e0*/  BRA `(.L_x_114) ;  /* 0xffffffe0002c7947 */ /* 0x000fea000383ffff */
.L_x_123:
[----:B--2---:R2:W3:Y:S02]  /*94f0*/  SYNCS.PHASECHK.TRANS64.TRYWAIT P0, [R2+URZ+0x20], R0 ;  /* 0x00002000020075a7 */ /* 0x0044e400080011ff */
[----:B---3--:R-:W-:Y:S05]  /*9500*/  @!P0 NANOSLEEP.SYNCS 0x989680 ;  /* 0x009896800000895d */ /* 0x008fea0003900000 */
[----:B------:R-:W3:Y:S02]  /*9510*/  @!P0 SYNCS.PHASECHK.TRANS64 P0, [R2+URZ+0x20], R0 ;  /* 0x00002000020085a7 */ /* 0x000ee400080010ff */
[----:B---3--:R-:W-:Y:S05]  /*9520*/  @!P0 BRA `(.L_x_123) ;  /* 0xfffffffc00f08947 */ /* 0x008fea000383ffff */
[----:B------:R-:W-:Y:S05]  /*9530*/  BRA `(.L_x_122) ;  /* 0xffffffe800707947 */ /* 0x000fea000383ffff */
        .weak           $__internal_0_$__cuda_sm10x_tcgen05_guardrail_trap_col_being_dealloced_not_returned_by_alloc
        .type           $__internal_0_$__cuda_sm10x_tcgen05_guardrail_trap_col_being_dealloced_not_returned_by_alloc,@function
        .size           $__internal_0_$__cuda_sm10x_tcgen05_guardrail_trap_col_being_dealloced_not_returned_by_alloc,($__internal_1_$__cuda_sm10x_tcgen05_guardrail_trap_phase_invalid_during_alloc - $__internal_0_$__cuda_sm10x_tcgen05_guardrail_trap_col_being_dealloced_not_returned_by_alloc)
$__internal_0_$__cuda_sm10x_tcgen05_guardrail_trap_col_being_dealloced_not_returned_by_alloc:
[----:B------:R-:W-:Y:S05]  /*9540*/  BPT.TRAP 0x1 ;  /* 0x000000040000795c */ /* 0x000fea0000300000 */
[----:B------:R-:W-:-:S04]  /*9550*/  HFMA2 R3, -RZ, RZ, 0, 0 ;  /* 0x00000000ff037431 */ /* 0x000fc800000001ff */
[----:B------:R-:W-:Y:S05]  /*9560*/  RET.REL.NODEC R2 `(_ZN7cutlass13device_kernelINS_4gemm6kernel13GemmUniversalIN4cute5tupleIJiiiiEEENS1_10collective13CollectiveMmaINS1_35MainloopSm100TmaUmmaWarpSpecializedILi2ELi2ELi4ENS5_IJNS4_1CILi1EEESB_SB_EEEEENS5_IJNSA_ILi64EEENSA_ILi128EEESF_EEENS_10tfloat32_tENS5_IJlSB_lEEESH_SI_NS4_8TiledMMAINS4_8MMA_AtomIJNS4_17SM100_MMA_TF32_SSISH_SH_fLi64ELi128ELNS4_4UMMA5MajorE0ELSN_0ELNSM_7ScaleInE0ELSO_0EEEEEENS4_6LayoutISC_NS5_IJNSA_ILi0EEESS_SS_EEEEENS5_IJNS4_10UnderscoreESV_SV_EEEEENS4_13SM90_TMA_LOADENS4_14ComposedLayoutINS4_7SwizzleILi3ELi4ELi3EEENS4_18smem_ptr_flag_bitsILi32EEENSR_INS5_IJNSA_ILi8EEENSA_ILi32EEEEEENS5_IJS15_SB_EEEEEEEvNS4_8identityESY_S19_vS1A_EENS_8epilogue10collective18CollectiveEpilogueINS1C_23Sm100TmaWarpSpecializedILi4ELi2ELi16ELb1ELb0EEEJSG_NS5_IJNSR_ISE_SB_EENSR_IS15_SB_EEEEESH_SI_SH_SI_NS1C_6fusion15FusionCallbacksIS1G_NS1K_17LinearCombinationISH_fSH_fLNS_15FloatRoundStyleE2EEESG_S1J_JEEENS4_5SM1004TMEM4LOAD26SM100_TMEM_LOAD_16dp128b8xESY_S19_NS4_17SM75_U32x4_LDSM_NENS4_14SM90_TMA_STOREES19_NS4_17SM90_U32x4_STSM_NENS4_39AutoVectorizingCopyWithAssumedAlignmentILi128EEEEEEvvEEEEvNT_6ParamsE) ;  /* 0xffffff6802a47950 */ /* 0x000fea0003c3ffff */
        .weak           $__internal_1_$__cuda_sm10x_tcgen05_guardrail_trap_phase_invalid_during_alloc
        .type           $__internal_1_$__cuda_sm10x_tcgen05_guardrail_trap_phase_invalid_during_alloc,@function
        .size           $__internal_1_$__cuda_sm10x_tcgen05_guardrail_trap_phase_invalid_during_alloc,($__internal_2_$__cuda_sm10x_tcgen05_guardrail_trap_unallocated_columns_being_dealloced - $__internal_1_$__cuda_sm10x_tcgen05_guardrail_trap_phase_invalid_during_alloc)
$__internal_1_$__cuda_sm10x_tcgen05_guardrail_trap_phase_invalid_during_alloc:
[----:B------:R-:W-:Y:S05]  /*9570*/  BPT.TRAP 0x1 ;  /* 0x000000040000795c */ /* 0x000fea0000300000 */
[----:B------:R-:W-:-:S04]  /*9580*/  MOV R3, 0x0 ;  /* 0x0000000000037802 */ /* 0x000fc80000000f00 */
[----:B------:R-:W-:Y:S05]  /*9590*/  RET.REL.NODEC R2 `(_ZN7cutlass13device_kernelINS_4gemm6kernel13GemmUniversalIN4cute5tupleIJiiiiEEENS1_10collective13CollectiveMmaINS1_35MainloopSm100TmaUmmaWarpSpecializedILi2ELi2ELi4ENS5_IJNS4_1CILi1EEESB_SB_EEEEENS5_IJNSA_ILi64EEENSA_ILi128EEESF_EEENS_10tfloat32_tENS5_IJlSB_lEEESH_SI_NS4_8TiledMMAINS4_8MMA_AtomIJNS4_17SM100_MMA_TF32_SSISH_SH_fLi64ELi128ELNS4_4UMMA5MajorE0ELSN_0ELNSM_7ScaleInE0ELSO_0EEEEEENS4_6LayoutISC_NS5_IJNSA_ILi0EEESS_SS_EEEEENS5_IJNS4_10UnderscoreESV_SV_EEEEENS4_13SM90_TMA_LOADENS4_14ComposedLayoutINS4_7SwizzleILi3ELi4ELi3EEENS4_18smem_ptr_flag_bitsILi32EEENSR_INS5_IJNSA_ILi8EEENSA_ILi32EEEEEENS5_IJS15_SB_EEEEEEEvNS4_8identityESY_S19_vS1A_EENS_8epilogue10collective18CollectiveEpilogueINS1C_23Sm100TmaWarpSpecializedILi4ELi2ELi16ELb1ELb0EEEJSG_NS5_IJNSR_ISE_SB_EENSR_IS15_SB_EEEEESH_SI_SH_SI_NS1C_6fusion15FusionCallbacksIS1G_NS1K_17LinearCombinationISH_fSH_fLNS_15FloatRoundStyleE2EEESG_S1J_JEEENS4_5SM1004TMEM4LOAD26SM100_TMEM_LOAD_16dp128b8xESY_S19_NS4_17SM75_U32x4_LDSM_NENS4_14SM90_TMA_STOREES19_NS4_17SM90_U32x4_STSM_NENS4_39AutoVectorizingCopyWithAssumedAlignmentILi128EEEEEEvvEEEEvNT_6ParamsE) ;  /* 0xffffff6802987950 */ /* 0x000fea0003c3ffff */
        .weak           $__internal_2_$__cuda_sm10x_tcgen05_guardrail_trap_unallocated_columns_being_dealloced
        .type           $__internal_2_$__cuda_sm10x_tcgen05_guardrail_trap_unallocated_columns_being_dealloced,@function
        .size           $__internal_2_$__cuda_sm10x_tcgen05_guardrail_trap_unallocated_columns_being_dealloced,(.L_x_174 - $__internal_2_$__cuda_sm10x_tcgen05_guardrail_trap_unallocated_columns_being_dealloced)
$__internal_2_$__cuda_sm10x_tcgen05_guardrail_trap_unallocated_columns_being_dealloced:
[----:B------:R-:W-:Y:S05]  /*95a0*/  BPT.TRAP 0x1 ;  /* 0x000000040000795c */ /* 0x000fea0000300000 */
[----:B------:R-:W-:-:S04]  /*95b0*/  HFMA2 R3, -RZ, RZ, 0, 0 ;  /* 0x00000000ff037431 */ /* 0x000fc800000001ff */
[----:B------:R-:W-:Y:S05]  /*95c0*/  RET.REL.NODEC R2 `(_ZN7cutlass13device_kernelINS_4gemm6kernel13GemmUniversalIN4cute5tupleIJiiiiEEENS1_10collective13CollectiveMmaINS1_35MainloopSm100TmaUmmaWarpSpecializedILi2ELi2ELi4ENS5_IJNS4_1CILi1EEESB_SB_EEEEENS5_IJNSA_ILi64EEENSA_ILi128EEESF_EEENS_10tfloat32_tENS5_IJlSB_lEEESH_SI_NS4_8TiledMMAINS4_8MMA_AtomIJNS4_17SM100_MMA_TF32_SSISH_SH_fLi64ELi128ELNS4_4UMMA5MajorE0ELSN_0ELNSM_7ScaleInE0ELSO_0EEEEEENS4_6LayoutISC_NS5_IJNSA_ILi0EEESS_SS_EEEEENS5_IJNS4_10UnderscoreESV_SV_EEEEENS4_13SM90_TMA_LOADENS4_14ComposedLayoutINS4_7SwizzleILi3ELi4ELi3EEENS4_18smem_ptr_flag_bitsILi32EEENSR_INS5_IJNSA_ILi8EEENSA_ILi32EEEEEENS5_IJS15_SB_EEEEEEEvNS4_8identityESY_S19_vS1A_EENS_8epilogue10collective18CollectiveEpilogueINS1C_23Sm100TmaWarpSpecializedILi4ELi2ELi16ELb1ELb0EEEJSG_NS5_IJNSR_ISE_SB_EENSR_IS15_SB_EEEEESH_SI_SH_SI_NS1C_6fusion15FusionCallbacksIS1G_NS1K_17LinearCombinationISH_fSH_fLNS_15FloatRoundStyleE2EEESG_S1J_JEEENS4_5SM1004TMEM4LOAD26SM100_TMEM_LOAD_16dp128b8xESY_S19_NS4_17SM75_U32x4_LDSM_NENS4_14SM90_TMA_STOREES19_NS4_17SM90_U32x4_STSM_NENS4_39AutoVectorizingCopyWithAssumedAlignmentILi128EEEEEEvvEEEEvNT_6ParamsE) ;  /* 0xffffff68028c7950 */ /* 0x000fea0003c3ffff */
.L_x_173:
[----:B------:R-:W-:-:S00]  /*95d0*/  BRA `(.L_x_173) ;  /* 0xfffffffc00fc7947 */ /* 0x000fc0000383ffff */
[----:B------:R-:W-:-:S00]  /*95e0*/  NOP ;  /* 0x0000000000007918 */ /* 0x000fc00000000000 */
        /* <DEDUP_REMOVED lines=9> */
.L_x_174:


//--------------------- .nv.global.init           --------------------------
	.section	.nv.global.init,"aw",@progbits
.nv.global.init:
	.type		$str$27,@object
	.size		$str$27,($str$28 - $str$27)
$str$27:
        /*0000*/ 	.byte	0x28, 0x61, 0x64, 0x64, 0x72, 0x65, 0x73, 0x73, 0x20, 0x26, 0x20, 0x6d, 0x61, 0x73, 0x6b, 0x29
        /*0010*/ 	.byte	0x20, 0x3d, 0x3d, 0x20, 0x30, 0x00
	.type		$str$28,@object
	.size		$str$28,($str$26 - $str$28)
$str$28:
        /*0016*/ 	.byte	0x2f, 0x74, 0x6d, 0x70, 0x2f, 0x63, 0x75, 0x74, 0x6c, 0x61, 0x73, 0x73, 0x5f, 0x73, 0x77, 0x65
        /*0026*/ 	.byte	0x65, 0x70, 0x5f, 0x73, 0x72, 0x63, 0x2f, 0x69, 0x6e, 0x63, 0x6c, 0x75, 0x64, 0x65, 0x2f, 0x63
        /*0036*/ 	.byte	0x75, 0x74, 0x65, 0x2f, 0x70, 0x6f, 0x69, 0x6e, 0x74, 0x65, 0x72, 0x5f, 0x66, 0x6c, 0x61, 0x67
        /*0046*/ 	.byte	0x67, 0x65, 0x64, 0x2e, 0x68, 0x70, 0x70, 0x00
	.type		$str$26,@object
	.size		$str$26,($str$25 - $str$26)
$str$26:
        /*004e*/ 	.byte	0x2f, 0x74, 0x6d, 0x70, 0x2f, 0x63, 0x75, 0x74, 0x6c, 0x61, 0x73, 0x73, 0x5f, 0x73, 0x77, 0x65
        /*005e*/ 	.byte	0x65, 0x70, 0x5f, 0x73, 0x72, 0x63, 0x2f, 0x69, 0x6e, 0x63, 0x6c, 0x75, 0x64, 0x65, 0x2f, 0x63
        /*006e*/ 	.byte	0x75, 0x74, 0x65, 0x2f, 0x61, 0x74, 0x6f, 0x6d, 0x2f, 0x63, 0x6f, 0x70, 0x79, 0x5f, 0x74, 0x72
        /*007e*/ 	.byte	0x61, 0x69, 0x74, 0x73, 0x5f, 0x73, 0x6d, 0x31, 0x30, 0x30, 0x2e, 0x68, 0x70, 0x70, 0x00
	.type		$str$25,@object
	.size		$str$25,(__unnamed_1 - $str$25)
$str$25:
        /*008d*/ 	.byte	0x28, 0x28, 0x75, 0x69, 0x6e, 0x74, 0x33, 0x32, 0x5f, 0x74, 0x28, 0x74, 0x68, 0x72, 0x65, 0x61
        /*009d*/ 	.byte	0x64, 0x49, 0x64, 0x78, 0x2e, 0x78, 0x29, 0x20, 0x2f, 0x20, 0x33, 0x32, 0x29, 0x20, 0x25, 0x20
        /*00ad*/ 	.byte	0x34, 0x29, 0x20, 0x3d, 0x3d, 0x20, 0x28, 0x28, 0x28, 0x74, 0x6d, 0x65, 0x6d, 0x5f, 0x61, 0x64
        /*00bd*/ 	.byte	0x64, 0x72, 0x20, 0x3e, 0x3e, 0x20, 0x31, 0x36, 0x29, 0x20, 0x2f, 0x20, 0x33, 0x32, 0x29, 0x20
        /*00cd*/ 	.byte	0x25, 0x20, 0x34, 0x29, 0x00
	.type		__unnamed_1,@object
	.size		__unnamed_1,(__unnamed_2 - __unnamed_1)
__unnamed_1:
        /*00d2*/ 	.byte	0x61, 0x75, 0x74, 0x6f, 0x20, 0x63, 0x75, 0x74, 0x65, 0x3a, 0x3a, 0x61, 0x73, 0x5f, 0x70, 0x6f
        /* <DEDUP_REMOVED lines=24> */
        /*0262*/ 	.byte	0x30, 0x34, 0x38, 0x3e, 0x3e, 0x3e, 0x3e, 0x5d, 0x00
	.type		__unnamed_2,@object
	.size		__unnamed_2,(.L_2 - __unnamed_2)
__unnamed_2:
        /* <DEDUP_REMOVED lines=45> */
        /*053b*/ 	.byte	0x3e, 0x3e, 0x3e, 0x5d, 0x00
.L_2:


//--------------------- .nv.shared._ZN7cutlass13device_kernelINS_4gemm6kernel13GemmUniversalIN4cute5tupleIJiiiiEEENS1_10collective13CollectiveMmaINS1_35MainloopSm100TmaUmmaWarpSpecializedILi2ELi2ELi4ENS5_IJNS4_1CILi1EEESB_SB_EEEEENS5_IJNSA_ILi64EEENSA_ILi128EEESF_EEENS_10tfloat32_tENS5_IJlSB_lEEESH_SI_NS4_8TiledMMAINS4_8MMA_AtomIJNS4_17SM100_MMA_TF32_SSISH_SH_fLi64ELi128ELNS4_4UMMA5MajorE0ELSN_0ELNSM_7ScaleInE0ELSO_0EEEEEENS4_6LayoutISC_NS5_IJNSA_ILi0EEESS_SS_EEEEENS5_IJNS4_10UnderscoreESV_SV_EEEEENS4_13SM90_TMA_LOADENS4_14ComposedLayoutINS4_7SwizzleILi3ELi4ELi3EEENS4_18smem_ptr_flag_bitsILi32EEENSR_INS5_IJNSA_ILi8EEENSA_ILi32EEEEEENS5_IJS15_SB_EEEEEEEvNS4_8identityESY_S19_vS1A_EENS_8epilogue10collective18CollectiveEpilogueINS1C_23Sm100TmaWarpSpecializedILi4ELi2ELi16ELb1ELb0EEEJSG_NS5_IJNSR_ISE_SB_EENSR_IS15_SB_EEEEESH_SI_SH_SI_NS1C_6fusion15FusionCallbacksIS1G_NS1K_17LinearCombinationISH_fSH_fLNS_15FloatRoundStyleE2EEESG_S1J_JEEENS4_5SM1004TMEM4LOAD26SM100_TMEM_LOAD_16dp128b8xESY_S19_NS4_17SM75_U32x4_LDSM_NENS4_14SM90_TMA_STOREES19_NS4_17SM90_U32x4_STSM_NENS4_39AutoVectorizingCopyWithAssumedAlignmentILi128EEEEEEvvEEEEvNT_6ParamsE --------------------------
	.section	.nv.shared._ZN7cutlass13device_kernelINS_4gemm6kernel13GemmUniversalIN4cute5tupleIJiiiiEEENS1_10collective13CollectiveMmaINS1_35MainloopSm100TmaUmmaWarpSpecializedILi2ELi2ELi4ENS5_IJNS4_1CILi1EEESB_SB_EEEEENS5_IJNSA_ILi64EEENSA_ILi128EEESF_EEENS_10tfloat32_tENS5_IJlSB_lEEESH_SI_NS4_8TiledMMAINS4_8MMA_AtomIJNS4_17SM100_MMA_TF32_SSISH_SH_fLi64ELi128ELNS4_4UMMA5MajorE0ELSN_0ELNSM_7ScaleInE0ELSO_0EEEEEENS4_6LayoutISC_NS5_IJNSA_ILi0EEESS_SS_EEEEENS5_IJNS4_10UnderscoreESV_SV_EEEEENS4_13SM90_TMA_LOADENS4_14ComposedLayoutINS4_7SwizzleILi3ELi4ELi3EEENS4_18smem_ptr_flag_bitsILi32EEENSR_INS5_IJNSA_ILi8EEENSA_ILi32EEEEEENS5_IJS15_SB_EEEEEEEvNS4_8identityESY_S19_vS1A_EENS_8epilogue10collective18CollectiveEpilogueINS1C_23Sm100TmaWarpSpecializedILi4ELi2ELi16ELb1ELb0EEEJSG_NS5_IJNSR_ISE_SB_EENSR_IS15_SB_EEEEESH_SI_SH_SI_NS1C_6fusion15FusionCallbacksIS1G_NS1K_17LinearCombinationISH_fSH_fLNS_15FloatRoundStyleE2EEESG_S1J_JEEENS4_5SM1004TMEM4LOAD26SM100_TMEM_LOAD_16dp128b8xESY_S19_NS4_17SM75_U32x4_LDSM_NENS4_14SM90_TMA_STOREES19_NS4_17SM90_U32x4_STSM_NENS4_39AutoVectorizingCopyWithAssumedAlignmentILi128EEEEEEvvEEEEvNT_6ParamsE,"aw",@nobits
	.sectionflags	@""
	.align	16
	.zero		1024


//--------------------- .nv.shared.reserved.0     --------------------------
	.section	.nv.shared.reserved.0,"aw",@nobits
	.weak		__nv_reservedSMEM_offset_0_alias
	.size		__nv_reservedSMEM_offset_0_alias, 0, 64
	.other		__nv_reservedSMEM_offset_0_alias,@"STO_CUDA_RESERVED_SHARED STV_DEFAULT"
__nv_reservedSMEM_offset_0_alias:
	.zero		0
.nv.shared.reserved.0:
	.zero		64
	.weak		__nv_reservedSMEM_tcgen05_partition
	.type		__nv_reservedSMEM_tcgen05_partition,@object
	.size		__nv_reservedSMEM_tcgen05_partition,(.L_0 - __nv_reservedSMEM_tcgen05_partition)
__nv_reservedSMEM_tcgen05_partition:
	.zero		32
.L_0:


//--------------------- .nv.global                --------------------------
	.section	.nv.global,"aw",@nobits
.nv.global:
	.type		_ZN40_INTERNAL_21dc5911_4_k_cu_a20731f2_347924cute1_E,@object
	.size		_ZN40_INTERNAL_21dc5911_4_k_cu_a20731f2_347924cute1_E,(_ZN40_INTERNAL_21dc5911_4_k_cu_a20731f2_347924cuda3std3__45__cpo6cbeginE - _ZN40_INTERNAL_21dc5911_4_k_cu_a20731f2_347924cute1_E)
_ZN40_INTERNAL_21dc5911_4_k_cu_a20731f2_347924cute1_E:
	.zero		1
	.type		_ZN40_INTERNAL_21dc5911_4_k_cu_a20731f2_347924cuda3std3__45__cpo6cbeginE,@object
	.size		_ZN40_INTERNAL_21dc5911_4_k_cu_a20731f2_347924cuda3std3__45__cpo6cbeginE,(_ZN40_INTERNAL_21dc5911_4_k_cu_a20731f2_347924cuda3std3__48in_placeE - _ZN40_INTERNAL_21dc5911_4_k_cu_a20731f2_347924cuda3std3__45__cpo6cbeginE)
_ZN40_INTERNAL_21dc5911_4_k_cu_a20731f2_347924cuda3std3__45__cpo6cbeginE:
	.zero		1
	.type		_ZN40_INTERNAL_21dc5911_4_k_cu_a20731f2_347924cuda3std3__48in_placeE,@object
	.size		_ZN40_INTERNAL_21dc5911_4_k_cu_a20731f2_347924cuda3std3__48in_placeE,(_ZN40_INTERNAL_21dc5911_4_k_cu_a20731f2_347924cuda3std6ranges3__45__cpo9iter_moveE - _ZN40_INTERNAL_21dc5911_4_k_cu_a20731f2_347924cuda3std3__48in_placeE)
_ZN40_INTERNAL_21dc5911_4_k_cu_a20731f2_347924cuda3std3__48in_placeE:
	.zero		1
	.type		_ZN40_INTERNAL_21dc5911_4_k_cu_a20731f2_347924cuda3std6ranges3__45__cpo9iter_moveE,@object
	.size		_ZN40_INTERNAL_21dc5911_4_k_cu_a20731f2_347924cuda3std6ranges3__45__cpo9iter_moveE,(_ZN40_INTERNAL_21dc5911_4_k_cu_a20731f2_347924cuda3std3__45__cpo5beginE - _ZN40_INTERNAL_21dc5911_4_k_cu_a20731f2_347924cuda3std6ranges3__45__cpo9iter_moveE)
_ZN40_INTERNAL_21dc5911_4_k_cu_a20731f2_347924cuda3std6ranges3__45__cpo9iter_moveE:
	.zero		1
	.type		_ZN40_INTERNAL_21dc5911_4_k_cu_a20731f2_347924cuda3std3__45__cpo5beginE,@object
	.size		_ZN40_INTERNAL_21dc5911_4_k_cu_a20731f2_347924cuda3std3__45__cpo5beginE,(_ZN40_INTERNAL_21dc5911_4_k_cu_a20731f2_347924cuda3std3__442_GLOBAL__N__21dc5911_4_k_cu_a20731f2_347926ignoreE - _ZN40_INTERNAL_21dc5911_4_k_cu_a20731f2_347924cuda3std3__45__cpo5beginE)
_ZN40_INTERNAL_21dc5911_4_k_cu_a20731f2_347924cuda3std3__45__cpo5beginE:
	.zero		1
	.type		_ZN40_INTERNAL_21dc5911_4_k_cu_a20731f2_347924cuda3std3__442_GLOBAL__N__21dc5911_4_k_cu_a20731f2_347926ignoreE,@object
	.size		_ZN40_INTERNAL_21dc5911_4_k_cu_a20731f2_347924cuda3std3__442_GLOBAL__N__21dc5911_4_k_cu_a20731f2_347926ignoreE,(_ZN40_INTERNAL_21dc5911_4_k_cu_a20731f2_347924cute7productE - _ZN40_INTERNAL_21dc5911_4_k_cu_a20731f2_347924cuda3std3__442_GLOBAL__N__21dc5911_4_k_cu_a20731f2_347926ignoreE)
_ZN40_INTERNAL_21dc5911_4_k_cu_a20731f2_347924cuda3std3__442_GLOBAL__N__21dc5911_4_k_cu_a20731f2_347926ignoreE:
	.zero		1
	.type		_ZN40_INTERNAL_21dc5911_4_k_cu_a20731f2_347924cute7productE,@object
	.size		_ZN40_INTERNAL_21dc5911_4_k_cu_a20731f2_347924cute7productE,(_ZN40_INTERNAL_21dc5911_4_k_cu_a20731f2_347924cuda3std3__45__cpo3endE - _ZN40_INTERNAL_21dc5911_4_k_cu_a20731f2_347924cute7productE)
_ZN40_INTERNAL_21dc5911_4_k_cu_a20731f2_347924cute7productE:
	.zero		1
	.type		_ZN40_INTERNAL_21dc5911_4_k_cu_a20731f2_347924cuda3std3__45__cpo3endE,@object
	.size		_ZN40_INTERNAL_21dc5911_4_k_cu_a20731f2_347924cuda3std3__45__cpo3endE,(_ZN40_INTERNAL_21dc5911_4_k_cu_a20731f2_347924cuda3std3__419piecewise_constructE - _ZN40_INTERNAL_21dc5911_4_k_cu_a20731f2_347924cuda3std3__45__cpo3endE)
_ZN40_INTERNAL_21dc5911_4_k_cu_a20731f2_347924cuda3std3__45__cpo3endE:
	.zero		1
	.type		_ZN40_INTERNAL_21dc5911_4_k_cu_a20731f2_347924cuda3std3__419piecewise_constructE,@object
	.size		_ZN40_INTERNAL_21dc5911_4_k_cu_a20731f2_347924cuda3std3__419piecewise_constructE,(_ZN40_INTERNAL_21dc5911_4_k_cu_a20731f2_347924cuda3std3__45__cpo4cendE - _ZN40_INTERNAL_21dc5911_4_k_cu_a20731f2_347924cuda3std3__419piecewise_constructE)
_ZN40_INTERNAL_21dc5911_4_k_cu_a20731f2_347924cuda3std3__419piecewise_constructE:
	.zero		1
	.type		_ZN40_INTERNAL_21dc5911_4_k_cu_a20731f2_347924cuda3std3__45__cpo4cendE,@object
	.size		_ZN40_INTERNAL_21dc5911_4_k_cu_a20731f2_347924cuda3std3__45__cpo4cendE,(_ZN40_INTERNAL_21dc5911_4_k_cu_a20731f2_347924cuda3std6ranges3__45__cpo4swapE - _ZN40_INTERNAL_21dc5911_4_k_cu_a20731f2_347924cuda3std3__45__cpo4cendE)
_ZN40_INTERNAL_21dc5911_4_k_cu_a20731f2_347924cuda3std3__45__cpo4cendE:
	.zero		1
	.type		_ZN40_INTERNAL_21dc5911_4_k_cu_a20731f2_347924cuda3std6ranges3__45__cpo4swapE,@object
	.size		_ZN40_INTERNAL_21dc5911_4_k_cu_a20731f2_347924cuda3std6ranges3__45__cpo4swapE,(.L_10 - _ZN40_INTERNAL_21dc5911_4_k_cu_a20731f2_347924cuda3std6ranges3__45__cpo4swapE)
_ZN40_INTERNAL_21dc5911_4_k_cu_a20731f2_347924cuda3std6ranges3__45__cpo4swapE:
	.zero		1
.L_10:


//--------------------- .nv.constant0._ZN7cutlass13device_kernelINS_4gemm6kernel13GemmUniversalIN4cute5tupleIJiiiiEEENS1_10collective13CollectiveMmaINS1_35MainloopSm100TmaUmmaWarpSpecializedILi2ELi2ELi4ENS5_IJNS4_1CILi1EEESB_SB_EEEEENS5_IJNSA_ILi64EEENSA_ILi128EEESF_EEENS_10tfloat32_tENS5_IJlSB_lEEESH_SI_NS4_8TiledMMAINS4_8MMA_AtomIJNS4_17SM100_MMA_TF32_SSISH_SH_fLi64ELi128ELNS4_4UMMA5MajorE0ELSN_0ELNSM_7ScaleInE0ELSO_0EEEEEENS4_6LayoutISC_NS5_IJNSA_ILi0EEESS_SS_EEEEENS5_IJNS4_10UnderscoreESV_SV_EEEEENS4_13SM90_TMA_LOADENS4_14ComposedLayoutINS4_7SwizzleILi3ELi4ELi3EEENS4_18smem_ptr_flag_bitsILi32EEENSR_INS5_IJNSA_ILi8EEENSA_ILi32EEEEEENS5_IJS15_SB_EEEEEEEvNS4_8identityESY_S19_vS1A_EENS_8epilogue10collective18CollectiveEpilogueINS1C_23Sm100TmaWarpSpecializedILi4ELi2ELi16ELb1ELb0EEEJSG_NS5_IJNSR_ISE_SB_EENSR_IS15_SB_EEEEESH_SI_SH_SI_NS1C_6fusion15FusionCallbacksIS1G_NS1K_17LinearCombinationISH_fSH_fLNS_15FloatRoundStyleE2EEESG_S1J_JEEENS4_5SM1004TMEM4LOAD26SM100_TMEM_LOAD_16dp128b8xESY_S19_NS4_17SM75_U32x4_LDSM_NENS4_14SM90_TMA_STOREES19_NS4_17SM90_U32x4_STSM_NENS4_39AutoVectorizingCopyWithAssumedAlignmentILi128EEEEEEvvEEEEvNT_6ParamsE --------------------------
	.section	.nv.constant0._ZN7cutlass13device_kernelINS_4gemm6kernel13GemmUniversalIN4cute5tupleIJiiiiEEENS1_10collective13CollectiveMmaINS1_35MainloopSm100TmaUmmaWarpSpecializedILi2ELi2ELi4ENS5_IJNS4_1CILi1EEESB_SB_EEEEENS5_IJNSA_ILi64EEENSA_ILi128EEESF_EEENS_10tfloat32_tENS5_IJlSB_lEEESH_SI_NS4_8TiledMMAINS4_8MMA_AtomIJNS4_17SM100_MMA_TF32_SSISH_SH_fLi64ELi128ELNS4_4UMMA5MajorE0ELSN_0ELNSM_7ScaleInE0ELSO_0EEEEEENS4_6LayoutISC_NS5_IJNSA_ILi0EEESS_SS_EEEEENS5_IJNS4_10UnderscoreESV_SV_EEEEENS4_13SM90_TMA_LOADENS4_14ComposedLayoutINS4_7SwizzleILi3ELi4ELi3EEENS4_18smem_ptr_flag_bitsILi32EEENSR_INS5_IJNSA_ILi8EEENSA_ILi32EEEEEENS5_IJS15_SB_EEEEEEEvNS4_8identityESY_S19_vS1A_EENS_8epilogue10collective18CollectiveEpilogueINS1C_23Sm100TmaWarpSpecializedILi4ELi2ELi16ELb1ELb0EEEJSG_NS5_IJNSR_ISE_SB_EENSR_IS15_SB_EEEEESH_SI_SH_SI_NS1C_6fusion15FusionCallbacksIS1G_NS1K_17LinearCombinationISH_fSH_fLNS_15FloatRoundStyleE2EEESG_S1J_JEEENS4_5SM1004TMEM4LOAD26SM100_TMEM_LOAD_16dp128b8xESY_S19_NS4_17SM75_U32x4_LDSM_NENS4_14SM90_TMA_STOREES19_NS4_17SM90_U32x4_STSM_NENS4_39AutoVectorizingCopyWithAssumedAlignmentILi128EEEEEEvvEEEEvNT_6ParamsE,"a",@progbits
	.sectionflags	@""
	.align	4
.nv.constant0._ZN7cutlass13device_kernelINS_4gemm6kernel13GemmUniversalIN4cute5tupleIJiiiiEEENS1_10collective13CollectiveMmaINS1_35MainloopSm100TmaUmmaWarpSpecializedILi2ELi2ELi4ENS5_IJNS4_1CILi1EEESB_SB_EEEEENS5_IJNSA_ILi64EEENSA_ILi128EEESF_EEENS_10tfloat32_tENS5_IJlSB_lEEESH_SI_NS4_8TiledMMAINS4_8MMA_AtomIJNS4_17SM100_MMA_TF32_SSISH_SH_fLi64ELi128ELNS4_4UMMA5MajorE0ELSN_0ELNSM_7ScaleInE0ELSO_0EEEEEENS4_6LayoutISC_NS5_IJNSA_ILi0EEESS_SS_EEEEENS5_IJNS4_10UnderscoreESV_SV_EEEEENS4_13SM90_TMA_LOADENS4_14ComposedLayoutINS4_7SwizzleILi3ELi4ELi3EEENS4_18smem_ptr_flag_bitsILi32EEENSR_INS5_IJNSA_ILi8EEENSA_ILi32EEEEEENS5_IJS15_SB_EEEEEEEvNS4_8identityESY_S19_vS1A_EENS_8epilogue10collective18CollectiveEpilogueINS1C_23Sm100TmaWarpSpecializedILi4ELi2ELi16ELb1ELb0EEEJSG_NS5_IJNSR_ISE_SB_EENSR_IS15_SB_EEEEESH_SI_SH_SI_NS1C_6fusion15FusionCallbacksIS1G_NS1K_17LinearCombinationISH_fSH_fLNS_15FloatRoundStyleE2EEESG_S1J_JEEENS4_5SM1004TMEM4LOAD26SM100_TMEM_LOAD_16dp128b8xESY_S19_NS4_17SM75_U32x4_LDSM_NENS4_14SM90_TMA_STOREES19_NS4_17SM90_U32x4_STSM_NENS4_39AutoVectorizingCopyWithAssumedAlignmentILi128EEEEEEvvEEEEvNT_6ParamsE:
	.zero		2944


//--------------------- SYMBOLS --------------------------

	.type		.nv.reservedSmem.offset0,@object
	.size		.nv.reservedSmem.offset0,0x4
	.type		.nv.reservedSmem.cap,@object
	.size		.nv.reservedSmem.cap,0x4
	.type		__assertfail,@function
